//
// Generated by NVIDIA NVVM Compiler
//
// Compiler Build ID: CL-36424714
// Cuda compilation tools, release 13.0, V13.0.88
// Based on NVVM 20.0.0
//

.version 9.0
.target sm_100
.address_size 64

	// .globl	default_function_kernel0
// _ZZ24default_function_kernel0E15data_pad_shared has been demoted
// _ZZ24default_function_kernel0E17kernel_pad_shared has been demoted

.visible .entry default_function_kernel0(
	.param .u64 .ptr .align 1 default_function_kernel0_param_0,
	.param .u64 .ptr .align 1 default_function_kernel0_param_1,
	.param .u64 .ptr .align 1 default_function_kernel0_param_2,
	.param .u64 .ptr .align 1 default_function_kernel0_param_3
)
.maxntid 512
{
	.reg .pred 	%p<157>;
	.reg .b16 	%rs<133>;
	.reg .b32 	%r<285>;
	.reg .b32 	%f<177>;
	.reg .b64 	%rd<58>;
	// demoted variable
	.shared .align 4 .b8 _ZZ24default_function_kernel0E15data_pad_shared[32768];
	// demoted variable
	.shared .align 4 .b8 _ZZ24default_function_kernel0E17kernel_pad_shared[8192];
	ld.param.u64 	%rd17, [default_function_kernel0_param_0];
	cvta.to.global.u64 	%rd1, %rd17;
	mov.u32 	%r44, %ctaid.x;
	shl.b32 	%r1, %r44, 6;
	mov.u32 	%r45, %tid.x;
	and.b32  	%r46, %r45, 63;
	or.b32  	%r47, %r1, %r46;
	shr.u32 	%r48, %r47, 5;
	and.b32  	%r2, %r48, 31;
	shr.u32 	%r49, %r45, 6;
	and.b32  	%r3, %r45, 31;
	add.s32 	%r50, %r47, -33;
	shl.b32 	%r51, %r45, 2;
	mov.u32 	%r52, _ZZ24default_function_kernel0E15data_pad_shared;
	add.s32 	%r4, %r52, %r51;
	setp.lt.u32 	%p3, %r45, 128;
	selp.b16 	%rs4, 7, -2, %p3;
	cvt.u16.u32 	%rs5, %r49;
	add.s16 	%rs6, %rs4, %rs5;
	and.b16  	%rs7, %rs6, 255;
	mul.lo.s16 	%rs8, %rs7, 171;
	shr.u16 	%rs9, %rs8, 9;
	cvt.u32.u16 	%r53, %rs9;
	or.b32  	%r5, %r2, %r53;
	add.s32 	%r6, %r2, %r53;
	mul.lo.s16 	%rs10, %rs5, 86;
	add.s16 	%rs11, %rs10, 86;
	shr.u16 	%rs12, %rs11, 8;
	mul.lo.s16 	%rs13, %rs12, 3;
	sub.s16 	%rs14, %rs5, %rs13;
	add.s16 	%rs15, %rs14, 1;
	cvt.u32.u16 	%r54, %rs15;
	and.b32  	%r7, %r54, 255;
	or.b16  	%rs16, %rs5, 16;
	mul.lo.s16 	%rs17, %rs16, 29;
	shr.u16 	%rs18, %rs17, 8;
	cvt.u32.u16 	%r55, %rs18;
	shl.b32 	%r56, %r55, 16;
	mul.wide.u16 	%r57, %rs9, 32;
	add.s32 	%r58, %r50, %r7;
	add.s32 	%r59, %r58, %r56;
	add.s32 	%r60, %r59, %r57;
	mul.wide.u32 	%rd18, %r60, 4;
	add.s64 	%rd2, %rd1, %rd18;
	setp.lt.u32 	%p4, %r45, 192;
	selp.b16 	%rs19, 6, -3, %p4;
	add.s16 	%rs20, %rs19, %rs5;
	and.b16  	%rs21, %rs20, 255;
	mul.lo.s16 	%rs22, %rs21, 171;
	shr.u16 	%rs23, %rs22, 9;
	cvt.u32.u16 	%r61, %rs23;
	or.b32  	%r8, %r2, %r61;
	add.s32 	%r9, %r2, %r61;
	shr.u16 	%rs24, %rs10, 8;
	mul.lo.s16 	%rs25, %rs24, 3;
	sub.s16 	%rs1, %rs5, %rs25;
	cvt.u32.u16 	%r62, %rs1;
	and.b32  	%r63, %r62, 255;
	add.s32 	%r10, %r3, %r63;
	or.b16  	%rs26, %rs5, 24;
	mul.lo.s16 	%rs27, %rs26, 29;
	shr.u16 	%rs28, %rs27, 8;
	cvt.u32.u16 	%r64, %rs28;
	shl.b32 	%r65, %r64, 16;
	mul.wide.u16 	%r66, %rs23, 32;
	add.s32 	%r67, %r50, %r63;
	add.s32 	%r68, %r67, %r65;
	add.s32 	%r69, %r68, %r66;
	mul.wide.u32 	%rd19, %r69, 4;
	add.s64 	%rd3, %rd1, %rd19;
	setp.lt.u32 	%p5, %r45, 256;
	selp.b16 	%rs29, 5, -4, %p5;
	add.s16 	%rs30, %rs29, %rs5;
	and.b16  	%rs31, %rs30, 255;
	mul.lo.s16 	%rs32, %rs31, 171;
	shr.u16 	%rs33, %rs32, 9;
	cvt.u32.u16 	%r70, %rs33;
	or.b32  	%r11, %r2, %r70;
	add.s32 	%r12, %r2, %r70;
	add.s16 	%rs34, %rs10, 172;
	shr.u16 	%rs35, %rs34, 8;
	mul.lo.s16 	%rs36, %rs35, 3;
	sub.s16 	%rs37, %rs5, %rs36;
	add.s16 	%rs38, %rs37, 2;
	cvt.u32.u16 	%r71, %rs38;
	and.b32  	%r13, %r71, 255;
	or.b16  	%rs39, %rs5, 32;
	mul.lo.s16 	%rs40, %rs39, 57;
	shr.u16 	%rs41, %rs40, 9;
	cvt.u32.u16 	%r72, %rs41;
	shl.b32 	%r73, %r72, 16;
	mul.wide.u16 	%r74, %rs33, 32;
	add.s32 	%r75, %r50, %r13;
	add.s32 	%r76, %r75, %r73;
	add.s32 	%r77, %r76, %r74;
	mul.wide.u32 	%rd20, %r77, 4;
	add.s64 	%rd4, %rd1, %rd20;
	setp.lt.u32 	%p6, %r45, 320;
	selp.b16 	%rs42, 4, -5, %p6;
	add.s16 	%rs43, %rs42, %rs5;
	and.b16  	%rs44, %rs43, 255;
	mul.lo.s16 	%rs45, %rs44, 171;
	shr.u16 	%rs46, %rs45, 9;
	cvt.u32.u16 	%r78, %rs46;
	or.b32  	%r14, %r2, %r78;
	add.s32 	%r15, %r2, %r78;
	or.b16  	%rs47, %rs5, 40;
	mul.lo.s16 	%rs48, %rs47, 57;
	shr.u16 	%rs49, %rs48, 9;
	cvt.u32.u16 	%r79, %rs49;
	shl.b32 	%r80, %r79, 16;
	mul.wide.u16 	%r81, %rs46, 32;
	add.s32 	%r82, %r58, %r80;
	add.s32 	%r83, %r82, %r81;
	mul.wide.u32 	%rd21, %r83, 4;
	add.s64 	%rd5, %rd1, %rd21;
	setp.lt.u32 	%p7, %r45, 384;
	selp.b16 	%rs50, 3, -6, %p7;
	add.s16 	%rs51, %rs50, %rs5;
	and.b16  	%rs52, %rs51, 255;
	mul.lo.s16 	%rs53, %rs52, 171;
	shr.u16 	%rs54, %rs53, 9;
	cvt.u32.u16 	%r84, %rs54;
	or.b32  	%r16, %r2, %r84;
	add.s32 	%r17, %r2, %r84;
	or.b16  	%rs55, %rs5, 48;
	mul.lo.s16 	%rs56, %rs55, 57;
	shr.u16 	%rs57, %rs56, 9;
	cvt.u32.u16 	%r85, %rs57;
	shl.b32 	%r86, %r85, 16;
	mul.wide.u16 	%r87, %rs54, 32;
	add.s32 	%r88, %r67, %r86;
	add.s32 	%r89, %r88, %r87;
	mul.wide.u32 	%rd22, %r89, 4;
	add.s64 	%rd6, %rd1, %rd22;
	or.b16  	%rs58, %rs5, 56;
	mul.lo.s16 	%rs59, %rs58, 57;
	shr.u16 	%rs60, %rs59, 9;
	cvt.u32.u16 	%r90, %rs60;
	shl.b32 	%r18, %r90, 16;
	or.b16  	%rs61, %rs5, 80;
	mul.lo.s16 	%rs62, %rs61, 57;
	shr.u16 	%rs63, %rs62, 9;
	cvt.u32.u16 	%r91, %rs63;
	shl.b32 	%r92, %r91, 16;
	add.s32 	%r19, %r75, %r92;
	or.b16  	%rs64, %rs5, 88;
	mul.lo.s16 	%rs65, %rs64, 57;
	shr.u16 	%rs66, %rs65, 9;
	cvt.u32.u16 	%r93, %rs66;
	shl.b32 	%r94, %r93, 16;
	add.s32 	%r95, %r58, %r94;
	add.s32 	%r96, %r95, %r57;
	mul.wide.u32 	%rd23, %r96, 4;
	add.s64 	%rd7, %rd1, %rd23;
	or.b16  	%rs67, %rs5, 96;
	mul.lo.s16 	%rs68, %rs67, 57;
	shr.u16 	%rs69, %rs68, 9;
	cvt.u32.u16 	%r97, %rs69;
	shl.b32 	%r98, %r97, 16;
	add.s32 	%r99, %r67, %r98;
	add.s32 	%r100, %r99, %r66;
	mul.wide.u32 	%rd24, %r100, 4;
	add.s64 	%rd8, %rd1, %rd24;
	or.b16  	%rs70, %rs5, 104;
	mul.lo.s16 	%rs71, %rs70, 57;
	shr.u16 	%rs72, %rs71, 9;
	cvt.u32.u16 	%r101, %rs72;
	shl.b32 	%r102, %r101, 16;
	add.s32 	%r103, %r75, %r102;
	add.s32 	%r104, %r103, %r74;
	mul.wide.u32 	%rd25, %r104, 4;
	add.s64 	%rd9, %rd1, %rd25;
	or.b16  	%rs73, %rs5, 112;
	mul.lo.s16 	%rs74, %rs73, 57;
	shr.u16 	%rs75, %rs74, 9;
	cvt.u32.u16 	%r105, %rs75;
	shl.b32 	%r106, %r105, 16;
	add.s32 	%r107, %r58, %r106;
	add.s32 	%r108, %r107, %r81;
	mul.wide.u32 	%rd26, %r108, 4;
	add.s64 	%rd10, %rd1, %rd26;
	or.b16  	%rs76, %rs5, 120;
	mul.lo.s16 	%rs77, %rs76, 57;
	shr.u16 	%rs78, %rs77, 9;
	cvt.u32.u16 	%r109, %rs78;
	shl.b32 	%r110, %r109, 16;
	add.s32 	%r111, %r67, %r110;
	add.s32 	%r112, %r111, %r87;
	mul.wide.u32 	%rd27, %r112, 4;
	add.s64 	%rd11, %rd1, %rd27;
	and.b32  	%r20, %r51, 1920;
	mov.f32 	%f162, 0f00000000;
	mov.b32 	%r283, 0;
	mov.pred 	%p156, -1;
	sub.s32 	%r205, 32, %r2;
	mov.f32 	%f161, %f162;
$L__BB0_1:
	mov.pred 	%p1, %p156;
	bar.sync 	0;
	mov.u32 	%r22, %tid.x;
	shr.u32 	%r113, %r22, 6;
	add.s32 	%r23, %r283, %r113;
	cvt.u16.u32 	%rs2, %r23;
	mul.lo.s16 	%rs79, %rs2, 57;
	shr.u16 	%rs80, %rs79, 9;
	mul.lo.s16 	%rs81, %rs80, 9;
	sub.s16 	%rs82, %rs2, %rs81;
	and.b16  	%rs83, %rs82, 255;
	mul.lo.s16 	%rs84, %rs83, 86;
	shr.u16 	%rs85, %rs84, 8;
	cvt.u32.u16 	%r114, %rs85;
	and.b32  	%r24, %r114, 255;
	or.b32  	%r25, %r2, %r24;
	setp.eq.s32 	%p8, %r25, 0;
	sub.s32 	%r116, 32, %r2;
	setp.lt.u32 	%p9, %r116, %r24;
	or.pred  	%p10, %p8, %p9;
	mov.f32 	%f139, 0f00000000;
	@%p10 bra 	$L__BB0_4;
	and.b16  	%rs87, %rs2, 255;
	mul.lo.s16 	%rs88, %rs87, 171;
	shr.u16 	%rs89, %rs88, 9;
	mul.lo.s16 	%rs90, %rs89, 3;
	sub.s16 	%rs91, %rs2, %rs90;
	cvt.u32.u16 	%r117, %rs91;
	and.b32  	%r26, %r117, 255;
	or.b32  	%r119, %r3, %r26;
	setp.eq.s32 	%p11, %r119, 0;
	sub.s32 	%r120, 33, %r3;
	setp.le.u32 	%p12, %r120, %r26;
	or.pred  	%p13, %p11, %p12;
	@%p13 bra 	$L__BB0_4;
	and.b16  	%rs92, %rs2, 255;
	mul.lo.s16 	%rs93, %rs92, 57;
	shr.u16 	%rs94, %rs93, 9;
	cvt.u32.u16 	%r121, %rs94;
	shl.b32 	%r122, %r121, 16;
	shl.b32 	%r123, %r24, 5;
	and.b32  	%r124, %r22, 63;
	add.s32 	%r125, %r1, %r124;
	add.s32 	%r126, %r125, %r26;
	add.s32 	%r127, %r126, %r122;
	add.s32 	%r128, %r127, %r123;
	add.s32 	%r129, %r128, -33;
	mul.wide.s32 	%rd28, %r129, 4;
	add.s64 	%rd29, %rd1, %rd28;
	ld.global.nc.f32 	%f139, [%rd29];
$L__BB0_4:
	st.shared.f32 	[%r4], %f139;
	add.s16 	%rs3, %rs2, 8;
	and.b16  	%rs95, %rs3, 255;
	mul.lo.s16 	%rs96, %rs95, 57;
	shr.u16 	%rs97, %rs96, 9;
	mul.lo.s16 	%rs98, %rs97, 9;
	sub.s16 	%rs99, %rs3, %rs98;
	and.b16  	%rs100, %rs99, 255;
	mul.lo.s16 	%rs101, %rs100, 86;
	shr.u16 	%rs102, %rs101, 8;
	cvt.u32.u16 	%r130, %rs102;
	and.b32  	%r27, %r130, 255;
	or.b32  	%r28, %r2, %r27;
	setp.eq.s32 	%p14, %r28, 0;
	sub.s32 	%r132, 32, %r2;
	setp.lt.u32 	%p15, %r132, %r27;
	or.pred  	%p16, %p14, %p15;
	mov.f32 	%f140, 0f00000000;
	@%p16 bra 	$L__BB0_7;
	add.s16 	%rs104, %rs2, 2;
	and.b16  	%rs105, %rs104, 255;
	mul.lo.s16 	%rs106, %rs105, 171;
	shr.u16 	%rs107, %rs106, 9;
	mul.lo.s16 	%rs108, %rs107, 3;
	sub.s16 	%rs109, %rs104, %rs108;
	cvt.u32.u16 	%r133, %rs109;
	and.b32  	%r29, %r133, 255;
	or.b32  	%r135, %r3, %r29;
	setp.eq.s32 	%p17, %r135, 0;
	sub.s32 	%r136, 33, %r3;
	setp.le.u32 	%p18, %r136, %r29;
	or.pred  	%p19, %p17, %p18;
	@%p19 bra 	$L__BB0_7;
	and.b16  	%rs110, %rs3, 255;
	mul.lo.s16 	%rs111, %rs110, 57;
	shr.u16 	%rs112, %rs111, 9;
	cvt.u32.u16 	%r137, %rs112;
	shl.b32 	%r138, %r137, 16;
	shl.b32 	%r139, %r27, 5;
	and.b32  	%r140, %r22, 63;
	add.s32 	%r141, %r1, %r140;
	add.s32 	%r142, %r141, %r29;
	add.s32 	%r143, %r142, %r138;
	add.s32 	%r144, %r143, %r139;
	add.s32 	%r145, %r144, -33;
	mul.wide.s32 	%rd30, %r145, 4;
	add.s64 	%rd31, %rd1, %rd30;
	ld.global.nc.f32 	%f140, [%rd31];
$L__BB0_7:
	add.s32 	%r146, %r3, %r7;
	setp.gt.u32 	%p20, %r146, 32;
	or.b32  	%r148, %r3, %r7;
	setp.eq.s32 	%p21, %r148, 0;
	setp.gt.u32 	%p22, %r6, 32;
	setp.eq.s32 	%p23, %r5, 0;
	st.shared.f32 	[%r4+2048], %f140;
	setp.gt.u32 	%p24, %r23, 127;
	or.pred  	%p25, %p24, %p22;
	or.pred  	%p26, %p25, %p23;
	or.pred  	%p27, %p26, %p21;
	or.pred  	%p28, %p27, %p20;
	mov.f32 	%f141, 0f00000000;
	@%p28 bra 	$L__BB0_9;
	ld.global.nc.f32 	%f141, [%rd2];
$L__BB0_9:
	setp.gt.u32 	%p29, %r10, 32;
	cvt.u32.u16 	%r153, %rs1;
	and.b32  	%r154, %r153, 255;
	or.b32  	%r155, %r3, %r154;
	setp.eq.s32 	%p30, %r155, 0;
	setp.gt.u32 	%p31, %r9, 32;
	setp.eq.s32 	%p32, %r8, 0;
	st.shared.f32 	[%r4+4096], %f141;
	setp.gt.u32 	%p33, %r23, 119;
	or.pred  	%p34, %p33, %p31;
	or.pred  	%p35, %p34, %p32;
	or.pred  	%p36, %p35, %p30;
	or.pred  	%p37, %p36, %p29;
	mov.f32 	%f142, 0f00000000;
	@%p37 bra 	$L__BB0_11;
	ld.global.nc.f32 	%f142, [%rd3];
$L__BB0_11:
	add.s32 	%r158, %r3, %r13;
	setp.gt.u32 	%p38, %r158, 32;
	or.b32  	%r160, %r3, %r13;
	setp.eq.s32 	%p39, %r160, 0;
	setp.gt.u32 	%p40, %r12, 32;
	setp.eq.s32 	%p41, %r11, 0;
	st.shared.f32 	[%r4+6144], %f142;
	setp.gt.u32 	%p42, %r23, 111;
	or.pred  	%p43, %p42, %p40;
	or.pred  	%p44, %p43, %p41;
	or.pred  	%p45, %p44, %p39;
	or.pred  	%p46, %p45, %p38;
	mov.f32 	%f143, 0f00000000;
	@%p46 bra 	$L__BB0_13;
	ld.global.nc.f32 	%f143, [%rd4];
$L__BB0_13:
	setp.gt.u32 	%p47, %r15, 32;
	setp.eq.s32 	%p48, %r14, 0;
	add.s32 	%r166, %r3, %r7;
	setp.gt.u32 	%p49, %r166, 32;
	or.b32  	%r168, %r3, %r7;
	setp.eq.s32 	%p50, %r168, 0;
	st.shared.f32 	[%r4+8192], %f143;
	setp.gt.u32 	%p51, %r23, 103;
	or.pred  	%p52, %p51, %p47;
	or.pred  	%p53, %p52, %p48;
	or.pred  	%p54, %p53, %p50;
	or.pred  	%p55, %p54, %p49;
	mov.f32 	%f144, 0f00000000;
	@%p55 bra 	$L__BB0_15;
	ld.global.nc.f32 	%f144, [%rd5];
$L__BB0_15:
	setp.gt.u32 	%p56, %r17, 32;
	setp.eq.s32 	%p57, %r16, 0;
	setp.gt.u32 	%p58, %r10, 32;
	setp.eq.s32 	%p59, %r155, 0;
	st.shared.f32 	[%r4+10240], %f144;
	setp.gt.u32 	%p60, %r23, 95;
	or.pred  	%p61, %p60, %p56;
	or.pred  	%p62, %p61, %p57;
	or.pred  	%p63, %p62, %p59;
	or.pred  	%p64, %p63, %p58;
	mov.f32 	%f145, 0f00000000;
	@%p64 bra 	$L__BB0_17;
	ld.global.nc.f32 	%f145, [%rd6];
$L__BB0_17:
	st.shared.f32 	[%r4+12288], %f145;
	setp.gt.u32 	%p65, %r23, 87;
	mov.f32 	%f146, 0f00000000;
	@%p65 bra 	$L__BB0_21;
	shr.u32 	%r173, %r22, 6;
	cvt.u16.u32 	%rs113, %r173;
	add.s16 	%rs114, %rs113, 2;
	mul.lo.s16 	%rs115, %rs114, 29;
	shr.u16 	%rs116, %rs115, 8;
	mul.lo.s16 	%rs117, %rs116, 9;
	sub.s16 	%rs118, %rs114, %rs117;
	and.b16  	%rs119, %rs118, 255;
	mul.lo.s16 	%rs120, %rs119, 86;
	shr.u16 	%rs121, %rs120, 8;
	cvt.u32.u16 	%r174, %rs121;
	and.b32  	%r31, %r174, 255;
	or.b32  	%r176, %r2, %r31;
	setp.eq.s32 	%p66, %r176, 0;
	sub.s32 	%r177, 33, %r2;
	setp.le.u32 	%p67, %r177, %r31;
	or.pred  	%p68, %p66, %p67;
	@%p68 bra 	$L__BB0_21;
	or.b32  	%r180, %r3, %r13;
	setp.eq.s32 	%p69, %r180, 0;
	sub.s32 	%r181, 33, %r3;
	setp.le.u32 	%p70, %r181, %r13;
	or.pred  	%p71, %p69, %p70;
	@%p71 bra 	$L__BB0_21;
	shl.b32 	%r182, %r31, 5;
	and.b32  	%r183, %r22, 63;
	add.s32 	%r184, %r1, %r183;
	add.s32 	%r185, %r184, %r13;
	add.s32 	%r186, %r185, %r18;
	add.s32 	%r187, %r186, %r182;
	add.s32 	%r188, %r187, -33;
	mul.wide.u32 	%rd32, %r188, 4;
	add.s64 	%rd33, %rd1, %rd32;
	ld.global.nc.f32 	%f146, [%rd33];
$L__BB0_21:
	st.shared.f32 	[%r4+14336], %f146;
	setp.gt.u32 	%p72, %r23, 79;
	mov.f32 	%f147, 0f00000000;
	@%p72 bra 	$L__BB0_25;
	shr.u32 	%r189, %r22, 6;
	cvt.u16.u32 	%rs123, %r189;
	mad.lo.s16 	%rs124, %rs123, 29, 29;
	shr.u16 	%rs125, %rs124, 8;
	mul.lo.s16 	%rs126, %rs125, 9;
	sub.s16 	%rs127, %rs123, %rs126;
	add.s16 	%rs128, %rs127, 1;
	and.b16  	%rs129, %rs128, 255;
	mul.lo.s16 	%rs130, %rs129, 86;
	shr.u16 	%rs131, %rs130, 8;
	cvt.u32.u16 	%r190, %rs131;
	and.b32  	%r32, %r190, 255;
	or.b32  	%r192, %r2, %r32;
	setp.eq.s32 	%p73, %r192, 0;
	sub.s32 	%r193, 33, %r2;
	setp.le.u32 	%p74, %r193, %r32;
	or.pred  	%p75, %p73, %p74;
	@%p75 bra 	$L__BB0_25;
	or.b32  	%r196, %r3, %r7;
	setp.eq.s32 	%p76, %r196, 0;
	sub.s32 	%r197, 33, %r3;
	setp.le.u32 	%p77, %r197, %r7;
	or.pred  	%p78, %p76, %p77;
	@%p78 bra 	$L__BB0_25;
	shl.b32 	%r198, %r32, 5;
	and.b32  	%r199, %r22, 63;
	add.s32 	%r200, %r1, %r199;
	add.s32 	%r201, %r200, %r7;
	add.s32 	%r202, %r201, %r198;
	add.s32 	%r203, %r202, 458719;
	mul.wide.u32 	%rd34, %r203, 4;
	add.s64 	%rd35, %rd1, %rd34;
	ld.global.nc.f32 	%f147, [%rd35];
$L__BB0_25:
	setp.lt.u32 	%p79, %r205, %r24;
	setp.eq.s32 	%p80, %r25, 0;
	setp.gt.u32 	%p81, %r10, 32;
	setp.eq.s32 	%p82, %r155, 0;
	st.shared.f32 	[%r4+16384], %f147;
	setp.gt.u32 	%p83, %r23, 71;
	or.pred  	%p84, %p83, %p80;
	or.pred  	%p85, %p84, %p79;
	or.pred  	%p86, %p85, %p82;
	or.pred  	%p87, %p86, %p81;
	mov.f32 	%f148, 0f00000000;
	@%p87 bra 	$L__BB0_27;
	shl.b32 	%r208, %r24, 5;
	cvt.u64.u32 	%rd36, %r208;
	cvt.u64.u16 	%rd37, %rs1;
	and.b64  	%rd38, %rd37, 255;
	mov.u32 	%r209, %tid.x;
	and.b32  	%r210, %r209, 63;
	add.s32 	%r211, %r1, %r210;
	cvt.u64.u32 	%rd39, %r211;
	add.s64 	%rd40, %rd39, %rd38;
	add.s64 	%rd41, %rd40, %rd36;
	shl.b64 	%rd42, %rd41, 2;
	add.s64 	%rd43, %rd1, %rd42;
	ld.global.nc.f32 	%f148, [%rd43+2097020];
$L__BB0_27:
	setp.lt.u32 	%p88, %r205, %r27;
	setp.eq.s32 	%p89, %r28, 0;
	add.s32 	%r215, %r3, %r13;
	setp.gt.u32 	%p90, %r215, 32;
	or.b32  	%r217, %r3, %r13;
	setp.eq.s32 	%p91, %r217, 0;
	st.shared.f32 	[%r4+18432], %f148;
	setp.gt.u32 	%p92, %r23, 63;
	or.pred  	%p93, %p92, %p89;
	or.pred  	%p94, %p93, %p88;
	or.pred  	%p95, %p94, %p91;
	or.pred  	%p96, %p95, %p90;
	mov.f32 	%f149, 0f00000000;
	@%p96 bra 	$L__BB0_29;
	shl.b32 	%r219, %r27, 5;
	add.s32 	%r220, %r19, %r219;
	mul.wide.u32 	%rd44, %r220, 4;
	add.s64 	%rd45, %rd1, %rd44;
	ld.global.nc.f32 	%f149, [%rd45];
$L__BB0_29:
	add.s32 	%r221, %r3, %r7;
	setp.gt.u32 	%p97, %r221, 32;
	or.b32  	%r223, %r3, %r7;
	setp.eq.s32 	%p98, %r223, 0;
	setp.gt.u32 	%p99, %r6, 32;
	setp.eq.s32 	%p100, %r5, 0;
	st.shared.f32 	[%r4+20480], %f149;
	setp.gt.u32 	%p101, %r23, 55;
	or.pred  	%p102, %p101, %p99;
	or.pred  	%p103, %p102, %p100;
	or.pred  	%p104, %p103, %p98;
	or.pred  	%p105, %p104, %p97;
	mov.f32 	%f150, 0f00000000;
	@%p105 bra 	$L__BB0_31;
	ld.global.nc.f32 	%f150, [%rd7];
$L__BB0_31:
	setp.gt.u32 	%p106, %r10, 32;
	cvt.u32.u16 	%r227, %rs1;
	and.b32  	%r228, %r227, 255;
	or.b32  	%r229, %r3, %r228;
	setp.eq.s32 	%p107, %r229, 0;
	setp.gt.u32 	%p108, %r9, 32;
	setp.eq.s32 	%p109, %r8, 0;
	st.shared.f32 	[%r4+22528], %f150;
	setp.gt.u32 	%p110, %r23, 47;
	or.pred  	%p111, %p110, %p108;
	or.pred  	%p112, %p111, %p109;
	or.pred  	%p113, %p112, %p107;
	or.pred  	%p114, %p113, %p106;
	mov.f32 	%f151, 0f00000000;
	@%p114 bra 	$L__BB0_33;
	ld.global.nc.f32 	%f151, [%rd8];
$L__BB0_33:
	add.s32 	%r232, %r3, %r13;
	setp.gt.u32 	%p115, %r232, 32;
	or.b32  	%r234, %r3, %r13;
	setp.eq.s32 	%p116, %r234, 0;
	setp.gt.u32 	%p117, %r12, 32;
	setp.eq.s32 	%p118, %r11, 0;
	st.shared.f32 	[%r4+24576], %f151;
	setp.gt.u32 	%p119, %r23, 39;
	or.pred  	%p120, %p119, %p117;
	or.pred  	%p121, %p120, %p118;
	or.pred  	%p122, %p121, %p116;
	or.pred  	%p123, %p122, %p115;
	mov.f32 	%f152, 0f00000000;
	@%p123 bra 	$L__BB0_35;
	ld.global.nc.f32 	%f152, [%rd9];
$L__BB0_35:
	setp.gt.u32 	%p124, %r15, 32;
	setp.eq.s32 	%p125, %r14, 0;
	add.s32 	%r240, %r3, %r7;
	setp.gt.u32 	%p126, %r240, 32;
	setp.eq.s32 	%p127, %r223, 0;
	st.shared.f32 	[%r4+26624], %f152;
	setp.gt.u32 	%p128, %r23, 31;
	or.pred  	%p129, %p128, %p124;
	or.pred  	%p130, %p129, %p125;
	or.pred  	%p131, %p130, %p127;
	or.pred  	%p132, %p131, %p126;
	mov.f32 	%f153, 0f00000000;
	@%p132 bra 	$L__BB0_37;
	ld.global.nc.f32 	%f153, [%rd10];
$L__BB0_37:
	setp.gt.u32 	%p133, %r17, 32;
	setp.eq.s32 	%p134, %r16, 0;
	setp.gt.u32 	%p135, %r10, 32;
	setp.eq.s32 	%p136, %r229, 0;
	st.shared.f32 	[%r4+28672], %f153;
	setp.gt.u32 	%p137, %r23, 23;
	or.pred  	%p138, %p137, %p133;
	or.pred  	%p139, %p138, %p134;
	or.pred  	%p140, %p139, %p136;
	or.pred  	%p141, %p140, %p135;
	mov.f32 	%f154, 0f00000000;
	@%p141 bra 	$L__BB0_39;
	ld.global.nc.f32 	%f154, [%rd11];
$L__BB0_39:
	ld.param.u64 	%rd55, [default_function_kernel0_param_1];
	cvta.to.global.u64 	%rd12, %rd55;
	st.shared.f32 	[%r4+30720], %f154;
	mov.u32 	%r35, %tid.x;
	and.b32  	%r245, %r35, 127;
	sub.s32 	%r36, 144, %r245;
	setp.ge.u32 	%p142, %r283, %r36;
	mov.f32 	%f155, 0f00000000;
	@%p142 bra 	$L__BB0_41;
	shr.u32 	%r246, %r35, 7;
	and.b32  	%r247, %r35, 127;
	mad.lo.s32 	%r248, %r246, 144, %r247;
	add.s32 	%r249, %r248, %r283;
	mul.wide.u32 	%rd46, %r249, 4;
	add.s64 	%rd47, %rd12, %rd46;
	ld.global.nc.f32 	%f155, [%rd47];
$L__BB0_41:
	shl.b32 	%r250, %r35, 2;
	mov.u32 	%r251, _ZZ24default_function_kernel0E17kernel_pad_shared;
	add.s32 	%r252, %r251, %r250;
	st.shared.f32 	[%r252], %f155;
	shr.u32 	%r253, %r35, 7;
	and.b32  	%r254, %r35, 127;
	mad.lo.s32 	%r255, %r253, 144, %r254;
	add.s32 	%r256, %r255, %r283;
	mul.wide.u32 	%rd48, %r256, 4;
	add.s64 	%rd13, %rd12, %rd48;
	mov.f32 	%f156, 0f00000000;
	@%p142 bra 	$L__BB0_43;
	ld.global.nc.f32 	%f156, [%rd13+2304];
$L__BB0_43:
	shl.b32 	%r257, %r35, 2;
	mov.u32 	%r258, _ZZ24default_function_kernel0E17kernel_pad_shared;
	add.s32 	%r259, %r258, %r257;
	st.shared.f32 	[%r259+2048], %f156;
	mov.f32 	%f157, 0f00000000;
	@%p142 bra 	$L__BB0_45;
	ld.global.nc.f32 	%f157, [%rd13+4608];
$L__BB0_45:
	shl.b32 	%r260, %r35, 2;
	mov.u32 	%r261, _ZZ24default_function_kernel0E17kernel_pad_shared;
	add.s32 	%r37, %r261, %r260;
	st.shared.f32 	[%r37+4096], %f157;
	mov.f32 	%f158, 0f00000000;
	@%p142 bra 	$L__BB0_47;
	ld.global.nc.f32 	%f158, [%rd13+6912];
$L__BB0_47:
	st.shared.f32 	[%r37+6144], %f158;
	bar.sync 	0;
	mov.b32 	%r284, 0;
$L__BB0_48:
	add.s32 	%r263, %r284, %r20;
	add.s32 	%r39, %r283, %r284;
	setp.gt.u32 	%p146, %r39, 143;
	shl.b32 	%r264, %r263, 2;
	mov.u32 	%r265, _ZZ24default_function_kernel0E17kernel_pad_shared;
	add.s32 	%r40, %r265, %r264;
	shl.b32 	%r266, %r3, 2;
	shl.b32 	%r267, %r284, 8;
	or.b32  	%r268, %r267, %r266;
	mov.u32 	%r269, _ZZ24default_function_kernel0E15data_pad_shared;
	add.s32 	%r41, %r269, %r268;
	@%p146 bra 	$L__BB0_50;
	ld.shared.f32 	%f104, [%r40];
	ld.shared.f32 	%f105, [%r41+128];
	ld.shared.f32 	%f106, [%r41];
	fma.rn.f32 	%f161, %f104, %f106, %f161;
	fma.rn.f32 	%f162, %f104, %f105, %f162;
$L__BB0_50:
	add.s32 	%r270, %r39, 1;
	setp.gt.u32 	%p147, %r270, 143;
	@%p147 bra 	$L__BB0_52;
	ld.shared.f32 	%f107, [%r40+4];
	ld.shared.f32 	%f108, [%r41+384];
	ld.shared.f32 	%f109, [%r41+256];
	fma.rn.f32 	%f161, %f107, %f109, %f161;
	fma.rn.f32 	%f162, %f107, %f108, %f162;
$L__BB0_52:
	add.s32 	%r271, %r39, 2;
	setp.gt.u32 	%p148, %r271, 143;
	@%p148 bra 	$L__BB0_54;
	ld.shared.f32 	%f110, [%r40+8];
	ld.shared.f32 	%f111, [%r41+640];
	ld.shared.f32 	%f112, [%r41+512];
	fma.rn.f32 	%f161, %f110, %f112, %f161;
	fma.rn.f32 	%f162, %f110, %f111, %f162;
$L__BB0_54:
	add.s32 	%r272, %r39, 3;
	setp.gt.u32 	%p149, %r272, 143;
	@%p149 bra 	$L__BB0_56;
	ld.shared.f32 	%f113, [%r40+12];
	ld.shared.f32 	%f114, [%r41+896];
	ld.shared.f32 	%f115, [%r41+768];
	fma.rn.f32 	%f161, %f113, %f115, %f161;
	fma.rn.f32 	%f162, %f113, %f114, %f162;
$L__BB0_56:
	add.s32 	%r273, %r39, 4;
	setp.gt.u32 	%p150, %r273, 143;
	@%p150 bra 	$L__BB0_58;
	ld.shared.f32 	%f116, [%r40+16];
	ld.shared.f32 	%f117, [%r41+1152];
	ld.shared.f32 	%f118, [%r41+1024];
	fma.rn.f32 	%f161, %f116, %f118, %f161;
	fma.rn.f32 	%f162, %f116, %f117, %f162;
$L__BB0_58:
	add.s32 	%r274, %r39, 5;
	setp.gt.u32 	%p151, %r274, 143;
	@%p151 bra 	$L__BB0_60;
	ld.shared.f32 	%f119, [%r40+20];
	ld.shared.f32 	%f120, [%r41+1408];
	ld.shared.f32 	%f121, [%r41+1280];
	fma.rn.f32 	%f161, %f119, %f121, %f161;
	fma.rn.f32 	%f162, %f119, %f120, %f162;
$L__BB0_60:
	add.s32 	%r275, %r39, 6;
	setp.gt.u32 	%p152, %r275, 143;
	@%p152 bra 	$L__BB0_62;
	ld.shared.f32 	%f122, [%r40+24];
	ld.shared.f32 	%f123, [%r41+1664];
	ld.shared.f32 	%f124, [%r41+1536];
	fma.rn.f32 	%f161, %f122, %f124, %f161;
	fma.rn.f32 	%f162, %f122, %f123, %f162;
$L__BB0_62:
	add.s32 	%r276, %r39, 7;
	setp.gt.u32 	%p153, %r276, 143;
	@%p153 bra 	$L__BB0_64;
	ld.shared.f32 	%f125, [%r40+28];
	ld.shared.f32 	%f126, [%r41+1920];
	ld.shared.f32 	%f127, [%r41+1792];
	fma.rn.f32 	%f161, %f125, %f127, %f161;
	fma.rn.f32 	%f162, %f125, %f126, %f162;
$L__BB0_64:
	add.s32 	%r284, %r284, 8;
	setp.ne.s32 	%p154, %r284, 128;
	@%p154 bra 	$L__BB0_48;
	mov.b32 	%r283, 128;
	mov.pred 	%p156, 0;
	@%p1 bra 	$L__BB0_1;
	ld.param.u64 	%rd57, [default_function_kernel0_param_3];
	ld.param.u64 	%rd56, [default_function_kernel0_param_2];
	cvta.to.global.u64 	%rd49, %rd56;
	cvta.to.global.u64 	%rd50, %rd57;
	shr.u32 	%r278, %r35, 5;
	mul.wide.u32 	%rd51, %r278, 4;
	add.s64 	%rd52, %rd49, %rd51;
	ld.global.nc.f32 	%f128, [%rd52];
	add.f32 	%f129, %f161, %f128;
	max.f32 	%f130, %f129, 0f00000000;
	shl.b32 	%r279, %r35, 11;
	and.b32  	%r280, %r279, 983040;
	add.s32 	%r281, %r3, %r1;
	add.s32 	%r282, %r281, %r280;
	mul.wide.u32 	%rd53, %r282, 4;
	add.s64 	%rd54, %rd50, %rd53;
	st.global.f32 	[%rd54], %f130;
	add.f32 	%f131, %f162, %f128;
	max.f32 	%f132, %f131, 0f00000000;
	st.global.f32 	[%rd54+128], %f132;
	ret;

}


// ===== COMPILED SASS (sm_100) =====

	.target	sm_100

	.elftype	@"ET_EXEC"


//--------------------- .note.nv.tkinfo           --------------------------
	.section	.note.nv.tkinfo,"",@"SHT_NOTE"
	.sectionflags	@"SHF_NOTE_NV_TKINFO"
	.tkinfo
        /*0018*/ 	.word	0x00000002
        /*0030*/ 	.string	""
        /*0030*/ 	.string	"ptxas"
        /*0030*/ 	.string	"Cuda compilation tools, release 13.0, V13.0.88"
        /*0030*/ 	.string	"Build cuda_13.0.r13.0/compiler.36424714_0"
        /*0030*/ 	.string	"-arch sm_100 -m 64 "



//--------------------- .note.nv.cuinfo           --------------------------
	.section	.note.nv.cuinfo,"",@"SHT_NOTE"
	.sectionflags	@"SHF_NOTE_NV_CUINFO"
        /*0018*/ 	.short	0x0002
        /*001a*/ 	.short	0x0064
        /*001c*/ 	.short	0x0082
	.zero		2


//--------------------- .nv.info                  --------------------------
	.section	.nv.info,"",@"SHT_CUDA_INFO"
	.align	4


	//----- nvinfo : EIATTR_REGCOUNT
	.align		4
        /*0000*/ 	.byte	0x04, 0x2f
        /*0002*/ 	.short	(.L_1 - .L_0)
	.align		4
.L_0:
        /*0004*/ 	.word	index@(default_function_kernel0)
        /*0008*/ 	.word	0x00000040


	//----- nvinfo : EIATTR_FRAME_SIZE
	.align		4
.L_1:
        /*000c*/ 	.byte	0x04, 0x11
        /*000e*/ 	.short	(.L_3 - .L_2)
	.align		4
.L_2:
        /*0010*/ 	.word	index@(default_function_kernel0)
        /*0014*/ 	.word	0x00000000


	//----- nvinfo : EIATTR_MIN_STACK_SIZE
	.align		4
.L_3:
        /*0018*/ 	.byte	0x04, 0x12
        /*001a*/ 	.short	(.L_5 - .L_4)
	.align		4
.L_4:
        /*001c*/ 	.word	index@(default_function_kernel0)
        /*0020*/ 	.word	0x00000000
.L_5:


//--------------------- .nv.compat                --------------------------
	.section	.nv.compat,"",@"SHT_CUDA_COMPAT_INFO"
	.align	4
        /*0000*/ 	.byte	0x02, 0x09, 0x00, 0x00, 0x02, 0x02, 0x01, 0x00, 0x02, 0x05, 0x05, 0x00, 0x03, 0x07, 0x01, 0x01
        /*0010*/ 	.byte	0x02, 0x03, 0x00, 0x00, 0x02, 0x06, 0x01, 0x00, 0x04, 0x0b, 0x08, 0x00, 0x09, 0x00, 0x00, 0x00
        /*0020*/ 	.byte	0x00, 0x00, 0x00, 0x00


//--------------------- .nv.info.default_function_kernel0 --------------------------
	.section	.nv.info.default_function_kernel0,"",@"SHT_CUDA_INFO"
	.sectionflags	@""
	.align	4


	//----- nvinfo : EIATTR_CUDA_API_VERSION
	.align		4
        /*0000*/ 	.byte	0x04, 0x37
        /*0002*/ 	.short	(.L_7 - .L_6)
.L_6:
        /*0004*/ 	.word	0x00000082


	//----- nvinfo : EIATTR_KPARAM_INFO
	.align		4
.L_7:
        /*0008*/ 	.byte	0x04, 0x17
        /*000a*/ 	.short	(.L_9 - .L_8)
.L_8:
        /*000c*/ 	.word	0x00000000
        /*0010*/ 	.short	0x0003
        /*0012*/ 	.short	0x0018
        /*0014*/ 	.byte	0x00, 0xf5, 0x21, 0x00


	//----- nvinfo : EIATTR_KPARAM_INFO
	.align		4
.L_9:
        /*0018*/ 	.byte	0x04, 0x17
        /*001a*/ 	.short	(.L_11 - .L_10)
.L_10:
        /*001c*/ 	.word	0x00000000
        /*0020*/ 	.short	0x0002
        /*0022*/ 	.short	0x0010
        /*0024*/ 	.byte	0x00, 0xf5, 0x21, 0x00


	//----- nvinfo : EIATTR_KPARAM_INFO
	.align		4
.L_11:
        /*0028*/ 	.byte	0x04, 0x17
        /*002a*/ 	.short	(.L_13 - .L_12)
.L_12:
        /*002c*/ 	.word	0x00000000
        /*0030*/ 	.short	0x0001
        /*0032*/ 	.short	0x0008
        /*0034*/ 	.byte	0x00, 0xf5, 0x21, 0x00


	//----- nvinfo : EIATTR_KPARAM_INFO
	.align		4
.L_13:
        /*0038*/ 	.byte	0x04, 0x17
        /*003a*/ 	.short	(.L_15 - .L_14)
.L_14:
        /*003c*/ 	.word	0x00000000
        /*0040*/ 	.short	0x0000
        /*0042*/ 	.short	0x0000
        /*0044*/ 	.byte	0x00, 0xf5, 0x21, 0x00


	//----- nvinfo : EIATTR_SPARSE_MMA_MASK
	.align		4
.L_15:
        /*0048*/ 	.byte	0x03, 0x50
        /*004a*/ 	.short	0x0000


	//----- nvinfo : EIATTR_MAXREG_COUNT
	.align		4
        /*004c*/ 	.byte	0x03, 0x1b
        /*004e*/ 	.short	0x0080


	//----- nvinfo : EIATTR_NUM_BARRIERS
	.align		4
        /*0050*/ 	.byte	0x02, 0x4c
        /*0052*/ 	.byte	0x01
	.zero		1


	//----- nvinfo : EIATTR_MERCURY_ISA_VERSION
	.align		4
        /*0054*/ 	.byte	0x03, 0x5f
        /*0056*/ 	.short	0x0101


	//----- nvinfo : EIATTR_VRC_CTA_INIT_COUNT
	.align		4
        /*0058*/ 	.byte	0x02, 0x4a
	.zero		1
	.zero		1


	//----- nvinfo : EIATTR_EXIT_INSTR_OFFSETS
	.align		4
        /*005c*/ 	.byte	0x04, 0x1c
        /*005e*/ 	.short	(.L_17 - .L_16)


	//   ....[0]....
.L_16:
        /*0060*/ 	.word	0x00002540


	//----- nvinfo : EIATTR_MAX_THREADS
	.align		4
.L_17:
        /*0064*/ 	.byte	0x04, 0x05
        /*0066*/ 	.short	(.L_19 - .L_18)
.L_18:
        /*0068*/ 	.word	0x00000200
        /*006c*/ 	.word	0x00000001
        /*0070*/ 	.word	0x00000001


	//----- nvinfo : EIATTR_CRS_STACK_SIZE
	.align		4
.L_19:
        /*0074*/ 	.byte	0x04, 0x1e
        /*0076*/ 	.short	(.L_21 - .L_20)
.L_20:
        /*0078*/ 	.word	0x00000000


	//----- nvinfo : EIATTR_CBANK_PARAM_SIZE
	.align		4
.L_21:
        /*007c*/ 	.byte	0x03, 0x19
        /*007e*/ 	.short	0x0020


	//----- nvinfo : EIATTR_PARAM_CBANK
	.align		4
        /*0080*/ 	.byte	0x04, 0x0a
        /*0082*/ 	.short	(.L_23 - .L_22)
	.align		4
.L_22:
        /*0084*/ 	.word	index@(.nv.constant0.default_function_kernel0)
        /*0088*/ 	.short	0x0380
        /*008a*/ 	.short	0x0020


	//----- nvinfo : EIATTR_SW_WAR
	.align		4
.L_23:
        /*008c*/ 	.byte	0x04, 0x36
        /*008e*/ 	.short	(.L_25 - .L_24)
.L_24:
        /*0090*/ 	.word	0x00000008
.L_25:


//--------------------- .nv.callgraph             --------------------------
	.section	.nv.callgraph,"",@"SHT_CUDA_CALLGRAPH"
	.align	4
	.sectionentsize	8
	.align		4
        /*0000*/ 	.word	0x00000000
	.align		4
        /*0004*/ 	.word	0xffffffff
	.align		4
        /*0008*/ 	.word	0x00000000
	.align		4
        /*000c*/ 	.word	0xfffffffe
	.align		4
        /*0010*/ 	.word	0x00000000
	.align		4
        /*0014*/ 	.word	0xfffffffd
	.align		4
        /*0018*/ 	.word	0x00000000
	.align		4
        /*001c*/ 	.word	0xfffffffc


//--------------------- .text.default_function_kernel0 --------------------------
	.section	.text.default_function_kernel0,"ax",@progbits
	.align	128
        .global         default_function_kernel0
        .type           default_function_kernel0,@function
        .size           default_function_kernel0,(.L_x_11 - default_function_kernel0)
        .other          default_function_kernel0,@"STO_CUDA_ENTRY STV_DEFAULT"
default_function_kernel0:
.text.default_function_kernel0:
[----:B------:R-:W-:Y:S01]  /*0000*/  LDC R1, c[0x0][0x37c] ;  /* 0x0000df00ff017b82 */ /* 0x000fe20000000800 */
[----:B------:R-:W0:Y:S07]  /*0010*/  S2R R42, SR_TID.X ;  /* 0x00000000002a7919 */ /* 0x000e2e0000002100 */
[----:B------:R-:W1:Y:S01]  /*0020*/  LDC.64 R38, c[0x0][0x380] ;  /* 0x0000e000ff267b82 */ /* 0x000e620000000a00 */
[----:B------:R-:W-:Y:S01]  /*0030*/  UMOV UR4, 0x400 ;  /* 0x0000040000047882 */ /* 0x000fe20000000000 */
[----:B------:R-:W2:Y:S01]  /*0040*/  LDCU.64 UR10, c[0x0][0x358] ;  /* 0x00006b00ff0a77ac */ /* 0x000ea20008000a00 */
[----:B------:R-:W3:Y:S01]  /*0050*/  S2R R0, SR_CTAID.X ;  /* 0x0000000000007919 */ /* 0x000ee20000002500 */
[----:B------:R-:W-:-:S04]  /*0060*/  UPLOP3.LUT UP0, UPT, UPT, UPT, UPT, 0x80, 0x8 ;  /* 0x000000000008789c */ /* 0x000fc80003f0f070 */
[----:B------:R-:W4:Y:S01]  /*0070*/  S2UR UR5, SR_CgaCtaId ;  /* 0x00000000000579c3 */ /* 0x000f220000008800 */
[----:B0-----:R-:W-:Y:S01]  /*0080*/  SHF.R.U32.HI R2, RZ, 0x6, R42 ;  /* 0x00000006ff027819 */ /* 0x001fe2000001162a */
[C---:B------:R-:W-:Y:S01]  /*0090*/  IMAD.SHL.U32 R59, R42.reuse, 0x4, RZ ;  /* 0x000000042a3b7824 */ /* 0x040fe200078e00ff */
[----:B------:R-:W-:Y:S01]  /*00a0*/  ISETP.GE.U32.AND P4, PT, R42, 0x180, PT ;  /* 0x000001802a00780c */ /* 0x000fe20003f86070 */
[----:B----4-:R-:W-:Y:S01]  /*00b0*/  ULEA UR5, UR5, UR4, 0x18 ;  /* 0x0000000405057291 */ /* 0x010fe2000f8ec0ff */
[----:B------:R-:W-:Y:S01]  /*00c0*/  PRMT R10, R2, 0x9910, RZ ;  /* 0x00009910020a7816 */ /* 0x000fe200000000ff */
[----:B---3--:R-:W-:Y:S01]  /*00d0*/  IMAD.SHL.U32 R3, R0, 0x40, RZ ;  /* 0x0000004000037824 */ /* 0x008fe200078e00ff */
[C---:B------:R-:W-:Y:S01]  /*00e0*/  LOP3.LUT R4, R2.reuse, 0x20, RZ, 0xfc, !PT ;  /* 0x0000002002047812 */ /* 0x040fe200078efcff */
[----:B------:R-:W-:Y:S01]  /*00f0*/  UMOV UR4, URZ ;  /* 0x000000ff00047c82 */ /* 0x000fe20008000000 */
[----:B------:R-:W-:Y:S02]  /*0100*/  LOP3.LUT R7, R2, 0x60, RZ, 0xfc, !PT ;  /* 0x0000006002077812 */ /* 0x000fe400078efcff */
[----:B------:R-:W-:Y:S01]  /*0110*/  PRMT R11, R4, 0x9910, RZ ;  /* 0x00009910040b7816 */ /* 0x000fe200000000ff */
[----:B------:R-:W-:Y:S01]  /*0120*/  IMAD R4, R10, 0x56, RZ ;  /* 0x000000560a047824 */ /* 0x000fe200078e02ff */
[----:B------:R-:W-:-:S02]  /*0130*/  LOP3.LUT R5, R2, 0x30, RZ, 0xfc, !PT ;  /* 0x0000003002057812 */ /* 0x000fc400078efcff */
[----:B------:R-:W-:Y:S02]  /*0140*/  PRMT R13, R7, 0x9910, RZ ;  /* 0x00009910070d7816 */ /* 0x000fe400000000ff */
[----:B------:R-:W-:Y:S02]  /*0150*/  PRMT R7, R5, 0x9910, RZ ;  /* 0x0000991005077816 */ /* 0x000fe400000000ff */
[----:B------:R-:W-:Y:S02]  /*0160*/  LOP3.LUT R5, R4, 0xffff, RZ, 0xc0, !PT ;  /* 0x0000ffff04057812 */ /* 0x000fe400078ec0ff */
[C---:B------:R-:W-:Y:S02]  /*0170*/  LOP3.LUT R9, R2.reuse, 0x78, RZ, 0xfc, !PT ;  /* 0x0000007802097812 */ /* 0x040fe400078efcff */
[C---:B------:R-:W-:Y:S02]  /*0180*/  LOP3.LUT R6, R2.reuse, 0x50, RZ, 0xfc, !PT ;  /* 0x0000005002067812 */ /* 0x040fe400078efcff */
[----:B------:R-:W-:-:S02]  /*0190*/  LOP3.LUT R8, R2, 0x68, RZ, 0xfc, !PT ;  /* 0x0000006802087812 */ /* 0x000fc400078efcff */
[----:B------:R-:W-:Y:S02]  /*01a0*/  SHF.R.U32.HI R5, RZ, 0x8, R5 ;  /* 0x00000008ff057819 */ /* 0x000fe40000011605 */
[----:B------:R-:W-:Y:S01]  /*01b0*/  PRMT R15, R9, 0x9910, RZ ;  /* 0x00009910090f7816 */ /* 0x000fe200000000ff */
[----:B------:R-:W-:Y:S01]  /*01c0*/  IMAD.MOV.U32 R9, RZ, RZ, R7 ;  /* 0x000000ffff097224 */ /* 0x000fe200078e0007 */
[----:B------:R-:W-:Y:S02]  /*01d0*/  PRMT R12, R6, 0x9910, RZ ;  /* 0x00009910060c7816 */ /* 0x000fe400000000ff */
[----:B------:R-:W-:Y:S01]  /*01e0*/  PRMT R14, R8, 0x9910, RZ ;  /* 0x00009910080e7816 */ /* 0x000fe200000000ff */
[----:B------:R-:W-:Y:S01]  /*01f0*/  IMAD.MOV.U32 R8, RZ, RZ, R11 ;  /* 0x000000ffff087224 */ /* 0x000fe200078e000b */
[----:B------:R-:W-:Y:S01]  /*0200*/  PRMT R7, R5, 0x9910, RZ ;  /* 0x0000991005077816 */ /* 0x000fe200000000ff */
[----:B------:R-:W-:Y:S01]  /*0210*/  VIADD R5, R4, 0xac ;  /* 0x000000ac04057836 */ /* 0x000fe20000000000 */
[----:B------:R-:W-:Y:S01]  /*0220*/  LOP3.LUT R0, R3, 0x3f, R42, 0xf8, !PT ;  /* 0x0000003f03007812 */ /* 0x000fe200078ef82a */
[----:B------:R-:W-:Y:S01]  /*0230*/  IMAD.MOV.U32 R10, RZ, RZ, R12 ;  /* 0x000000ffff0a7224 */ /* 0x000fe200078e000c */
[----:B------:R-:W-:Y:S01]  /*0240*/  LOP3.LUT R3, R2, 0x18, RZ, 0xfc, !PT ;  /* 0x0000001802037812 */ /* 0x000fe200078efcff */
[----:B------:R-:W-:Y:S01]  /*0250*/  IMAD.MOV.U32 R12, RZ, RZ, R14 ;  /* 0x000000ffff0c7224 */ /* 0x000fe200078e000e */
[----:B------:R-:W-:Y:S01]  /*0260*/  LOP3.LUT R14, R5, 0xffff, RZ, 0xc0, !PT ;  /* 0x0000ffff050e7812 */ /* 0x000fe200078ec0ff */
[----:B------:R-:W-:Y:S01]  /*0270*/  IMAD R5, R7, 0x3, RZ ;  /* 0x0000000307057824 */ /* 0x000fe200078e02ff */
[----:B------:R-:W-:Y:S01]  /*0280*/  PRMT R6, R3, 0x9910, RZ ;  /* 0x0000991003067816 */ /* 0x000fe200000000ff */
[----:B------:R-:W-:Y:S01]  /*0290*/  IMAD.MOV.U32 R11, RZ, RZ, R13 ;  /* 0x000000ffff0b7224 */ /* 0x000fe200078e000d */
[----:B------:R-:W-:Y:S01]  /*02a0*/  SHF.R.U32.HI R7, RZ, 0x8, R14 ;  /* 0x00000008ff077819 */ /* 0x000fe2000001160e */
[----:B------:R-:W-:Y:S01]  /*02b0*/  IMAD.MOV R5, RZ, RZ, -R5 ;  /* 0x000000ffff057224 */ /* 0x000fe200078e0a05 */
[C---:B------:R-:W-:Y:S01]  /*02c0*/  ISETP.GE.U32.AND P2, PT, R42.reuse, 0x100, PT ;  /* 0x000001002a00780c */ /* 0x040fe20003f46070 */
[----:B------:R-:W-:Y:S01]  /*02d0*/  IMAD R11, R11, 0x39, RZ ;  /* 0x000000390b0b7824 */ /* 0x000fe200078e02ff */
[----:B------:R-:W-:Y:S01]  /*02e0*/  ISETP.GE.U32.AND P1, PT, R42, 0xc0, PT ;  /* 0x000000c02a00780c */ /* 0x000fe20003f26070 */
[----:B------:R-:W-:Y:S01]  /*02f0*/  IMAD.MOV.U32 R13, RZ, RZ, R15 ;  /* 0x000000ffff0d7224 */ /* 0x000fe200078e000f */
[----:B------:R-:W-:Y:S01]  /*0300*/  PRMT R19, R5, 0x7710, RZ ;  /* 0x0000771005137816 */ /* 0x000fe200000000ff */
[----:B------:R-:W-:Y:S01]  /*0310*/  IMAD R6, R6, 0x1d, RZ ;  /* 0x0000001d06067824 */ /* 0x000fe200078e02ff */
[----:B------:R-:W-:Y:S01]  /*0320*/  LOP3.LUT R14, R11, 0xffff, RZ, 0xc0, !PT ;  /* 0x0000ffff0b0e7812 */ /* 0x000fe200078ec0ff */
[----:B------:R-:W-:Y:S01]  /*0330*/  IMAD R9, R9, 0x39, RZ ;  /* 0x0000003909097824 */ /* 0x000fe200078e02ff */
[----:B------:R-:W-:Y:S01]  /*0340*/  PRMT R11, R7, 0x9910, RZ ;  /* 0x00009910070b7816 */ /* 0x000fe200000000ff */
[----:B------:R-:W-:Y:S01]  /*0350*/  IMAD R13, R13, 0x39, RZ ;  /* 0x000000390d0d7824 */ /* 0x000fe200078e02ff */
[----:B------:R-:W-:Y:S01]  /*0360*/  LOP3.LUT R6, R6, 0xffff, RZ, 0xc0, !PT ;  /* 0x0000ffff06067812 */ /* 0x000fe200078ec0ff */
[----:B------:R-:W-:Y:S01]  /*0370*/  IMAD.IADD R19, R2, 0x1, R19 ;  /* 0x0000000102137824 */ /* 0x000fe200078e0213 */
[----:B------:R-:W-:Y:S01]  /*0380*/  LOP3.LUT R7, R9, 0xffff, RZ, 0xc0, !PT ;  /* 0x0000ffff09077812 */ /* 0x000fe200078ec0ff */
[----:B------:R-:W-:Y:S01]  /*0390*/  VIADD R3, R0, 0xffffffdf ;  /* 0xffffffdf00037836 */ /* 0x000fe20000000000 */
[----:B------:R-:W-:Y:S01]  /*03a0*/  LOP3.LUT R13, R13, 0xffff, RZ, 0xc0, !PT ;  /* 0x0000ffff0d0d7812 */ /* 0x000fe200078ec0ff */
[----:B------:R-:W-:Y:S01]  /*03b0*/  IMAD R8, R8, 0x39, RZ ;  /* 0x0000003908087824 */ /* 0x000fe200078e02ff */
[----:B------:R-:W-:Y:S01]  /*03c0*/  SHF.R.U32.HI R5, RZ, 0x8, R6 ;  /* 0x00000008ff057819 */ /* 0x000fe20000011606 */
[----:B------:R-:W-:Y:S01]  /*03d0*/  IMAD R6, R11, 0x3, RZ ;  /* 0x000000030b067824 */ /* 0x000fe200078e02ff */
[----:B------:R-:W-:Y:S01]  /*03e0*/  LOP3.LUT R41, R19, 0xff, RZ, 0xc0, !PT ;  /* 0x000000ff13297812 */ /* 0x000fe200078ec0ff */
[----:B------:R-:W-:Y:S01]  /*03f0*/  IMAD R10, R10, 0x39, RZ ;  /* 0x000000390a0a7824 */ /* 0x000fe200078e02ff */
[----:B------:R-:W-:Y:S01]  /*0400*/  SHF.R.U32.HI R9, RZ, 0x9, R14 ;  /* 0x00000009ff097819 */ /* 0x000fe2000001160e */
[----:B------:R-:W-:Y:S01]  /*0410*/  IMAD.MOV R17, RZ, RZ, -R6 ;  /* 0x000000ffff117224 */ /* 0x000fe200078e0a06 */
[----:B------:R-:W-:Y:S01]  /*0420*/  SHF.R.U32.HI R7, RZ, 0x9, R7 ;  /* 0x00000009ff077819 */ /* 0x000fe20000011607 */
[----:B------:R-:W-:Y:S01]  /*0430*/  IMAD.IADD R6, R3, 0x1, R41 ;  /* 0x0000000103067824 */ /* 0x000fe200078e0229 */
[----:B------:R-:W-:Y:S01]  /*0440*/  SHF.R.U32.HI R14, RZ, 0x9, R13 ;  /* 0x00000009ff0e7819 */ /* 0x000fe2000001160d */
[----:B------:R-:W-:Y:S01]  /*0450*/  IMAD R12, R12, 0x39, RZ ;  /* 0x000000390c0c7824 */ /* 0x000fe200078e02ff */
[----:B------:R-:W-:Y:S01]  /*0460*/  LOP3.LUT R5, R5, 0xffff, RZ, 0xc0, !PT ;  /* 0x0000ffff05057812 */ /* 0x000fe200078ec0ff */
[----:B------:R-:W-:Y:S01]  /*0470*/  VIADD R4, R4, 0x56 ;  /* 0x0000005604047836 */ /* 0x000fe20000000000 */
[----:B------:R-:W-:-:S02]  /*0480*/  LOP3.LUT R11, R7, 0xffff, RZ, 0xc0, !PT ;  /* 0x0000ffff070b7812 */ /* 0x000fc400078ec0ff */
[----:B------:R-:W-:Y:S01]  /*0490*/  LOP3.LUT R13, R9, 0xffff, RZ, 0xc0, !PT ;  /* 0x0000ffff090d7812 */ /* 0x000fe200078ec0ff */
[--C-:B------:R-:W-:Y:S01]  /*04a0*/  IMAD R9, R5, 0x10000, R6.reuse ;  /* 0x0001000005097824 */ /* 0x100fe200078e0206 */
[----:B------:R-:W-:Y:S01]  /*04b0*/  LOP3.LUT R15, R14, 0xffff, RZ, 0xc0, !PT ;  /* 0x0000ffff0e0f7812 */ /* 0x000fe200078ec0ff */
[--C-:B------:R-:W-:Y:S01]  /*04c0*/  IMAD R5, R11, 0x10000, R6.reuse ;  /* 0x000100000b057824 */ /* 0x100fe200078e0206 */
[----:B------:R-:W-:Y:S01]  /*04d0*/  PRMT R17, R17, 0x7710, RZ ;  /* 0x0000771011117816 */ /* 0x000fe200000000ff */
[--C-:B------:R-:W-:Y:S01]  /*04e0*/  IMAD R7, R13, 0x10000, R6.reuse ;  /* 0x000100000d077824 */ /* 0x100fe200078e0206 */
[----:B------:R-:W-:Y:S01]  /*04f0*/  LOP3.LUT R4, R4, 0xffff, RZ, 0xc0, !PT ;  /* 0x0000ffff04047812 */ /* 0x000fe200078ec0ff */
[----:B------:R-:W-:Y:S01]  /*0500*/  IMAD R11, R15, 0x10000, R6 ;  /* 0x000100000f0b7824 */ /* 0x000fe200078e0206 */
[----:B------:R-:W-:Y:S02]  /*0510*/  LOP3.LUT R6, R8, 0xffff, RZ, 0xc0, !PT ;  /* 0x0000ffff08067812 */ /* 0x000fe400078ec0ff */
[----:B------:R-:W-:-:S02]  /*0520*/  IADD3 R18, PT, PT, R2, 0x2, R17 ;  /* 0x0000000202127810 */ /* 0x000fc40007ffe011 */
[----:B------:R-:W-:Y:S02]  /*0530*/  SHF.R.U32.HI R6, RZ, 0x9, R6 ;  /* 0x00000009ff067819 */ /* 0x000fe40000011606 */
[----:B------:R-:W-:Y:S02]  /*0540*/  LOP3.LUT R18, R18, 0xff, RZ, 0xc0, !PT ;  /* 0x000000ff12127812 */ /* 0x000fe400078ec0ff */
[----:B------:R-:W-:Y:S02]  /*0550*/  LOP3.LUT R8, R10, 0xffff, RZ, 0xc0, !PT ;  /* 0x0000ffff0a087812 */ /* 0x000fe400078ec0ff */
[----:B------:R-:W-:Y:S01]  /*0560*/  LOP3.LUT R10, R12, 0xffff, RZ, 0xc0, !PT ;  /* 0x0000ffff0c0a7812 */ /* 0x000fe200078ec0ff */
[----:B------:R-:W-:Y:S01]  /*0570*/  IMAD.IADD R15, R3, 0x1, R18 ;  /* 0x00000001030f7824 */ /* 0x000fe200078e0212 */
[----:B------:R-:W-:Y:S02]  /*0580*/  LOP3.LUT R6, R6, 0xffff, RZ, 0xc0, !PT ;  /* 0x0000ffff06067812 */ /* 0x000fe400078ec0ff */
[----:B------:R-:W-:-:S02]  /*0590*/  SHF.R.U32.HI R8, RZ, 0x9, R8 ;  /* 0x00000009ff087819 */ /* 0x000fc40000011608 */
[----:B------:R-:W-:Y:S01]  /*05a0*/  SHF.R.U32.HI R10, RZ, 0x9, R10 ;  /* 0x00000009ff0a7819 */ /* 0x000fe2000001160a */
[--C-:B------:R-:W-:Y:S01]  /*05b0*/  IMAD R13, R6, 0x10000, R15.reuse ;  /* 0x00010000060d7824 */ /* 0x100fe200078e020f */
[----:B------:R-:W-:Y:S02]  /*05c0*/  SHF.R.U32.HI R4, RZ, 0x8, R4 ;  /* 0x00000008ff047819 */ /* 0x000fe40000011604 */
[----:B------:R-:W-:Y:S02]  /*05d0*/  LOP3.LUT R8, R8, 0xffff, RZ, 0xc0, !PT ;  /* 0x0000ffff08087812 */ /* 0x000fe400078ec0ff */
[----:B------:R-:W-:Y:S02]  /*05e0*/  LOP3.LUT R10, R10, 0xffff, RZ, 0xc0, !PT ;  /* 0x0000ffff0a0a7812 */ /* 0x000fe400078ec0ff */
[----:B------:R-:W-:Y:S01]  /*05f0*/  LOP3.LUT R6, R2, 0x10, RZ, 0xfc, !PT ;  /* 0x0000001002067812 */ /* 0x000fe200078efcff */
[--C-:B------:R-:W-:Y:S01]  /*0600*/  IMAD R17, R8, 0x10000, R15.reuse ;  /* 0x0001000008117824 */ /* 0x100fe200078e020f */
[----:B------:R-:W-:Y:S01]  /*0610*/  PRMT R12, R4, 0x9910, RZ ;  /* 0x00009910040c7816 */ /* 0x000fe200000000ff */
[----:B------:R-:W-:Y:S01]  /*0620*/  IMAD R15, R10, 0x10000, R15 ;  /* 0x000100000a0f7824 */ /* 0x000fe200078e020f */
[----:B------:R-:W-:-:S02]  /*0630*/  LOP3.LUT R4, R2, 0x28, RZ, 0xfc, !PT ;  /* 0x0000002802047812 */ /* 0x000fc400078efcff */
[----:B------:R-:W-:Y:S01]  /*0640*/  PRMT R14, R6, 0x9910, RZ ;  /* 0x00009910060e7816 */ /* 0x000fe200000000ff */
[----:B------:R-:W-:Y:S01]  /*0650*/  IMAD.MOV.U32 R6, RZ, RZ, R12 ;  /* 0x000000ffff067224 */ /* 0x000fe200078e000c */
[C---:B------:R-:W-:Y:S02]  /*0660*/  LOP3.LUT R10, R2.reuse, 0x70, RZ, 0xfc, !PT ;  /* 0x00000070020a7812 */ /* 0x040fe400078efcff */
[----:B------:R-:W-:Y:S02]  /*0670*/  LOP3.LUT R8, R2, 0x58, RZ, 0xfc, !PT ;  /* 0x0000005802087812 */ /* 0x000fe400078efcff */
[----:B------:R-:W-:Y:S01]  /*0680*/  PRMT R16, R4, 0x9910, RZ ;  /* 0x0000991004107816 */ /* 0x000fe200000000ff */
[----:B------:R-:W-:Y:S01]  /*0690*/  IMAD R4, R6, 0x3, RZ ;  /* 0x0000000306047824 */ /* 0x000fe200078e02ff */
[----:B------:R-:W-:Y:S02]  /*06a0*/  PRMT R20, R10, 0x9910, RZ ;  /* 0x000099100a147816 */ /* 0x000fe400000000ff */
[----:B------:R-:W-:Y:S01]  /*06b0*/  PRMT R12, R8, 0x9910, RZ ;  /* 0x00009910080c7816 */ /* 0x000fe200000000ff */
[----:B------:R-:W-:Y:S01]  /*06c0*/  IMAD.MOV.U32 R8, RZ, RZ, R14 ;  /* 0x000000ffff087224 */ /* 0x000fe200078e000e */
[C---:B------:R-:W-:Y:S01]  /*06d0*/  ISETP.GE.U32.AND P3, PT, R42.reuse, 0x140, PT ;  /* 0x000001402a00780c */ /* 0x040fe20003f66070 */
[----:B------:R-:W-:Y:S01]  /*06e0*/  IMAD.MOV R21, RZ, RZ, -R4 ;  /* 0x000000ffff157224 */ /* 0x000fe200078e0a04 */
[C---:B------:R-:W-:Y:S01]  /*06f0*/  ISETP.GE.U32.AND P0, PT, R42.reuse, 0x80, PT ;  /* 0x000000802a00780c */ /* 0x040fe20003f06070 */
[----:B------:R-:W-:Y:S01]  /*0700*/  IMAD.MOV.U32 R10, RZ, RZ, R16 ;  /* 0x000000ffff0a7224 */ /* 0x000fe200078e0010 */
[----:B------:R-:W-:Y:S01]  /*0710*/  LOP3.LUT R60, R42, 0x1f, RZ, 0xc0, !PT ;  /* 0x0000001f2a3c7812 */ /* 0x000fe200078ec0ff */
[----:B------:R-:W-:Y:S01]  /*0720*/  IMAD.MOV.U32 R14, RZ, RZ, R20 ;  /* 0x000000ffff0e7224 */ /* 0x000fe200078e0014 */
[----:B------:R-:W-:Y:S01]  /*0730*/  PRMT R21, R21, 0x7710, RZ ;  /* 0x0000771015157816 */ /* 0x000fe200000000ff */
[----:B------:R-:W-:Y:S01]  /*0740*/  IMAD R6, R8, 0x1d, RZ ;  /* 0x0000001d08067824 */ /* 0x000fe200078e02ff */
[----:B------:R-:W-:Y:S01]  /*0750*/  LOP3.LUT R61, R59, 0x780, RZ, 0xc0, !PT ;  /* 0x000007803b3d7812 */ /* 0x000fe200078ec0ff */
[----:B------:R-:W-:Y:S01]  /*0760*/  IMAD R8, R12, 0x39, RZ ;  /* 0x000000390c087824 */ /* 0x000fe200078e02ff */
[----:B------:R-:W-:Y:S01]  /*0770*/  IADD3 R16, PT, PT, R2, 0x1, R21 ;  /* 0x0000000102107810 */ /* 0x000fe20007ffe015 */
[----:B------:R-:W-:Y:S01]  /*0780*/  IMAD R4, R10, 0x39, RZ ;  /* 0x000000390a047824 */ /* 0x000fe200078e02ff */
[----:B------:R-:W-:Y:S01]  /*0790*/  LOP3.LUT R6, R6, 0xffff, RZ, 0xc0, !PT ;  /* 0x0000ffff06067812 */ /* 0x000fe200078ec0ff */
[----:B------:R-:W-:Y:S01]  /*07a0*/  IMAD R10, R14, 0x39, RZ ;  /* 0x000000390e0a7824 */ /* 0x000fe200078e02ff */
[----:B------:R-:W-:-:S02]  /*07b0*/  LOP3.LUT R8, R8, 0xffff, RZ, 0xc0, !PT ;  /* 0x0000ffff08087812 */ /* 0x000fc400078ec0ff */
[----:B------:R-:W-:Y:S02]  /*07c0*/  LOP3.LUT R12, R4, 0xffff, RZ, 0xc0, !PT ;  /* 0x0000ffff040c7812 */ /* 0x000fe400078ec0ff */
[----:B------:R-:W-:Y:S02]  /*07d0*/  LOP3.LUT R10, R10, 0xffff, RZ, 0xc0, !PT ;  /* 0x0000ffff0a0a7812 */ /* 0x000fe400078ec0ff */
[----:B------:R-:W-:Y:S02]  /*07e0*/  SHF.R.U32.HI R4, RZ, 0x8, R6 ;  /* 0x00000008ff047819 */ /* 0x000fe40000011606 */
[----:B------:R-:W-:Y:S02]  /*07f0*/  SHF.R.U32.HI R8, RZ, 0x9, R8 ;  /* 0x00000009ff087819 */ /* 0x000fe40000011608 */
[----:B------:R-:W-:Y:S02]  /*0800*/  LOP3.LUT R16, R16, 0xff, RZ, 0xc0, !PT ;  /* 0x000000ff10107812 */ /* 0x000fe400078ec0ff */
[----:B------:R-:W-:Y:S01]  /*0810*/  SHF.R.U32.HI R6, RZ, 0x9, R12 ;  /* 0x00000009ff067819 */ /* 0x000fe2000001160c */
[----:B------:R-:W-:Y:S01]  /*0820*/  VIADD R12, R2, 0x3 ;  /* 0x00000003020c7836 */ /* 0x000fe20000000000 */
[----:B------:R-:W-:Y:S01]  /*0830*/  SHF.R.U32.HI R10, RZ, 0x9, R10 ;  /* 0x00000009ff0a7819 */ /* 0x000fe2000001160a */
[----:B------:R-:W-:Y:S01]  /*0840*/  IMAD.IADD R3, R3, 0x1, R16 ;  /* 0x0000000103037824 */ /* 0x000fe200078e0210 */
[----:B------:R-:W-:Y:S01]  /*0850*/  LOP3.LUT R8, R8, 0xffff, RZ, 0xc0, !PT ;  /* 0x0000ffff08087812 */ /* 0x000fe200078ec0ff */
[----:B------:R-:W-:Y:S01]  /*0860*/  @P4 VIADD R12, R2, 0xfffa ;  /* 0x0000fffa020c4836 */ /* 0x000fe20000000000 */
[----:B------:R-:W-:-:S02]  /*0870*/  LOP3.LUT R6, R6, 0xffff, RZ, 0xc0, !PT ;  /* 0x0000ffff06067812 */ /* 0x000fc400078ec0ff */
[----:B------:R-:W-:Y:S01]  /*0880*/  LOP3.LUT R10, R10, 0xffff, RZ, 0xc0, !PT ;  /* 0x0000ffff0a0a7812 */ /* 0x000fe200078ec0ff */
[--C-:B------:R-:W-:Y:S01]  /*0890*/  IMAD R25, R8, 0x10000, R3.reuse ;  /* 0x0001000008197824 */ /* 0x100fe200078e0203 */
[----:B------:R-:W-:Y:S01]  /*08a0*/  LOP3.LUT R4, R4, 0xffff, RZ, 0xc0, !PT ;  /* 0x0000ffff04047812 */ /* 0x000fe200078ec0ff */
[--C-:B------:R-:W-:Y:S01]  /*08b0*/  IMAD R23, R6, 0x10000, R3.reuse ;  /* 0x0001000006177824 */ /* 0x100fe200078e0203 */
[----:B------:R-:W-:Y:S01]  /*08c0*/  LOP3.LUT R12, R12, 0xff, RZ, 0xc0, !PT ;  /* 0x000000ff0c0c7812 */ /* 0x000fe200078ec0ff */
[----:B------:R-:W-:Y:S02]  /*08d0*/  VIADD R8, R2, 0x5 ;  /* 0x0000000502087836 */ /* 0x000fe40000000000 */
[----:B------:R-:W-:Y:S02]  /*08e0*/  IMAD R27, R10, 0x10000, R3 ;  /* 0x000100000a1b7824 */ /* 0x000fe400078e0203 */
[C---:B------:R-:W-:Y:S02]  /*08f0*/  VIADD R6, R2.reuse, 0x6 ;  /* 0x0000000602067836 */ /* 0x040fe40000000000 */
[----:B------:R-:W-:-:S02]  /*0900*/  @P2 VIADD R8, R2, 0xfffc ;  /* 0x0000fffc02082836 */ /* 0x000fc40000000000 */
[C---:B------:R-:W-:Y:S02]  /*0910*/  VIADD R10, R2.reuse, 0x4 ;  /* 0x00000004020a7836 */ /* 0x040fe40000000000 */
[----:B------:R-:W-:Y:S01]  /*0920*/  @P1 VIADD R6, R2, 0xfffd ;  /* 0x0000fffd02061836 */ /* 0x000fe20000000000 */
[----:B------:R-:W-:Y:S01]  /*0930*/  LOP3.LUT R8, R8, 0xff, RZ, 0xc0, !PT ;  /* 0x000000ff08087812 */ /* 0x000fe200078ec0ff */
[----:B------:R-:W-:Y:S02]  /*0940*/  @P3 VIADD R10, R2, 0xfffb ;  /* 0x0000fffb020a3836 */ /* 0x000fe40000000000 */
[----:B------:R-:W-:Y:S01]  /*0950*/  IMAD R21, R4, 0x10000, R3 ;  /* 0x0001000004157824 */ /* 0x000fe200078e0203 */
[----:B------:R-:W-:Y:S01]  /*0960*/  LOP3.LUT R6, R6, 0xff, RZ, 0xc0, !PT ;  /* 0x000000ff06067812 */ /* 0x000fe200078ec0ff */
[----:B------:R-:W-:Y:S01]  /*0970*/  VIADD R4, R2, 0x7 ;  /* 0x0000000702047836 */ /* 0x000fe20000000000 */
[----:B------:R-:W-:Y:S01]  /*0980*/  LOP3.LUT R10, R10, 0xff, RZ, 0xc0, !PT ;  /* 0x000000ff0a0a7812 */ /* 0x000fe200078ec0ff */
[C---:B------:R-:W-:Y:S01]  /*0990*/  @P0 VIADD R4, R2.reuse, 0xfffe ;  /* 0x0000fffe02040836 */ /* 0x040fe20000000000 */
[----:B------:R-:W-:Y:S01]  /*09a0*/  LOP3.LUT R3, R2, 0x38, RZ, 0xfc, !PT ;  /* 0x0000003802037812 */ /* 0x000fe200078efcff */
[----:B------:R-:W-:-:S02]  /*09b0*/  IMAD R2, R12, 0xab, RZ ;  /* 0x000000ab0c027824 */ /* 0x000fc400078e02ff */
[----:B------:R-:W-:Y:S01]  /*09c0*/  IMAD R8, R8, 0xab, RZ ;  /* 0x000000ab08087824 */ /* 0x000fe200078e02ff */
[----:B------:R-:W-:Y:S01]  /*09d0*/  LOP3.LUT R4, R4, 0xff, RZ, 0xc0, !PT ;  /* 0x000000ff04047812 */ /* 0x000fe200078ec0ff */
[----:B------:R-:W-:Y:S01]  /*09e0*/  IMAD R6, R6, 0xab, RZ ;  /* 0x000000ab06067824 */ /* 0x000fe200078e02ff */
[----:B------:R-:W-:Y:S01]  /*09f0*/  SHF.R.U32.HI R2, RZ, 0x9, R2 ;  /* 0x00000009ff027819 */ /* 0x000fe20000011602 */
[----:B------:R-:W-:Y:S01]  /*0a00*/  IMAD R10, R10, 0xab, RZ ;  /* 0x000000ab0a0a7824 */ /* 0x000fe200078e02ff */
[----:B------:R-:W-:Y:S01]  /*0a10*/  SHF.R.U32.HI R8, RZ, 0x9, R8 ;  /* 0x00000009ff087819 */ /* 0x000fe20000011608 */
[----:B------:R-:W-:Y:S01]  /*0a20*/  IMAD R40, R4, 0xab, RZ ;  /* 0x000000ab04287824 */ /* 0x000fe200078e02ff */
[----:B------:R-:W-:Y:S01]  /*0a30*/  SHF.R.U32.HI R4, RZ, 0x9, R6 ;  /* 0x00000009ff047819 */ /* 0x000fe20000011606 */
[----:B------:R-:W-:Y:S01]  /*0a40*/  IMAD R31, R2, 0x20, R11 ;  /* 0x00000020021f7824 */ /* 0x000fe200078e020b */
[----:B------:R-:W-:Y:S01]  /*0a50*/  SHF.R.U32.HI R6, RZ, 0x9, R10 ;  /* 0x00000009ff067819 */ /* 0x000fe2000001160a */
[----:B------:R-:W-:Y:S01]  /*0a60*/  IMAD R13, R8, 0x20, R13 ;  /* 0x00000020080d7824 */ /* 0x000fe200078e020d */
[----:B------:R-:W-:Y:S01]  /*0a70*/  PRMT R3, R3, 0x9910, RZ ;  /* 0x0000991003037816 */ /* 0x000fe200000000ff */
[----:B------:R-:W-:Y:S01]  /*0a80*/  IMAD R9, R4, 0x20, R9 ;  /* 0x0000002004097824 */ /* 0x000fe200078e0209 */
[----:B------:R-:W-:Y:S01]  /*0a90*/  SHF.R.U32.HI R40, RZ, 0x9, R40 ;  /* 0x00000009ff287819 */ /* 0x000fe20000011628 */
[----:B------:R-:W-:-:S02]  /*0aa0*/  IMAD R11, R6, 0x20, R27 ;  /* 0x00000020060b7824 */ /* 0x000fc400078e021b */
[----:B-1----:R-:W-:-:S04]  /*0ab0*/  IMAD.WIDE.U32 R26, R31, 0x4, R38 ;  /* 0x000000041f1a7825 */ /* 0x002fc800078e0026 */
[----:B------:R-:W-:Y:S01]  /*0ac0*/  IMAD.WIDE.U32 R30, R13, 0x4, R38 ;  /* 0x000000040d1e7825 */ /* 0x000fe200078e0026 */
[----:B------:R-:W-:-:S03]  /*0ad0*/  SHF.R.U32.HI R13, RZ, 0x5, R0 ;  /* 0x00000005ff0d7819 */ /* 0x000fc60000011600 */
[----:B------:R-:W-:Y:S01]  /*0ae0*/  IMAD R0, R3, 0x39, RZ ;  /* 0x0000003903007824 */ /* 0x000fe200078e02ff */
[----:B------:R-:W-:Y:S01]  /*0af0*/  LOP3.LUT R13, R13, 0x1f, RZ, 0xc0, !PT ;  /* 0x0000001f0d0d7812 */ /* 0x000fe200078ec0ff */
[----:B------:R-:W-:Y:S02]  /*0b00*/  IMAD R7, R4, 0x20, R7 ;  /* 0x0000002004077824 */ /* 0x000fe400078e0207 */
[----:B------:R-:W-:Y:S01]  /*0b10*/  IMAD R5, R2, 0x20, R5 ;  /* 0x0000002002057824 */ /* 0x000fe200078e0205 */
[----:B------:R-:W-:Y:S01]  /*0b20*/  LOP3.LUT R0, R0, 0xffff, RZ, 0xc0, !PT ;  /* 0x0000ffff00007812 */ /* 0x000fe200078ec0ff */
[----:B------:R-:W-:Y:S01]  /*0b30*/  IMAD R15, R8, 0x20, R15 ;  /* 0x00000020080f7824 */ /* 0x000fe200078e020f */
[C---:B------:R-:W-:Y:S01]  /*0b40*/  LOP3.LUT R12, R13.reuse, R8, RZ, 0xfc, !PT ;  /* 0x000000080d0c7212 */ /* 0x040fe200078efcff */
[C---:B------:R-:W-:Y:S01]  /*0b50*/  IMAD R29, R40.reuse, 0x20, R21 ;  /* 0x00000020281d7824 */ /* 0x040fe200078e0215 */
[----:B------:R-:W-:Y:S01]  /*0b60*/  SHF.R.U32.HI R0, RZ, 0x9, R0 ;  /* 0x00000009ff007819 */ /* 0x000fe20000011600 */
[----:B------:R-:W-:Y:S01]  /*0b70*/  IMAD R35, R40, 0x20, R25 ;  /* 0x0000002028237824 */ /* 0x000fe200078e0219 */
[----:B------:R-:W-:Y:S01]  /*0b80*/  LOP3.LUT R10, R13, R40, RZ, 0xfc, !PT ;  /* 0x000000280d0a7212 */ /* 0x000fe200078efcff */
[----:B------:R-:W-:-:S02]  /*0b90*/  IMAD R33, R6, 0x20, R23 ;  /* 0x0000002006217824 */ /* 0x000fc400078e0217 */
[----:B------:R-:W-:-:S04]  /*0ba0*/  IMAD.WIDE.U32 R20, R9, 0x4, R38 ;  /* 0x0000000409147825 */ /* 0x000fc800078e0026 */
[----:B------:R-:W-:-:S04]  /*0bb0*/  IMAD.WIDE.U32 R22, R5, 0x4, R38 ;  /* 0x0000000405167825 */ /* 0x000fc800078e0026 */
[----:B------:R-:W-:-:S04]  /*0bc0*/  IMAD.WIDE.U32 R24, R7, 0x4, R38 ;  /* 0x0000000407187825 */ /* 0x000fc800078e0026 */
[----:B------:R-:W-:-:S04]  /*0bd0*/  IMAD.WIDE.U32 R28, R29, 0x4, R38 ;  /* 0x000000041d1c7825 */ /* 0x000fc800078e0026 */
[----:B------:R-:W-:-:S04]  /*0be0*/  IMAD.WIDE.U32 R32, R33, 0x4, R38 ;  /* 0x0000000421207825 */ /* 0x000fc800078e0026 */
[----:B------:R-:W-:-:S04]  /*0bf0*/  IMAD.WIDE.U32 R34, R35, 0x4, R38 ;  /* 0x0000000423227825 */ /* 0x000fc800078e0026 */
[----:B------:R-:W-:Y:S01]  /*0c00*/  IMAD.WIDE.U32 R36, R15, 0x4, R38 ;  /* 0x000000040f247825 */ /* 0x000fe200078e0026 */
[----:B------:R-:W-:-:S03]  /*0c10*/  CS2R R14, SRZ ;  /* 0x00000000000e7805 */ /* 0x000fc6000001ff00 */
[----:B------:R-:W-:-:S04]  /*0c20*/  IMAD.WIDE.U32 R38, R11, 0x4, R38 ;  /* 0x000000040b267825 */ /* 0x000fc800078e0026 */
[C---:B------:R-:W-:Y:S01]  /*0c30*/  IMAD.IADD R11, R13.reuse, 0x1, R8 ;  /* 0x000000010d0b7824 */ /* 0x040fe200078e0208 */
[C---:B------:R-:W-:Y:S01]  /*0c40*/  LOP3.LUT R8, R13.reuse, R6, RZ, 0xfc, !PT ;  /* 0x000000060d087212 */ /* 0x040fe200078efcff */
[C---:B------:R-:W-:Y:S01]  /*0c50*/  IMAD.IADD R7, R13.reuse, 0x1, R6 ;  /* 0x000000010d077824 */ /* 0x040fe200078e0206 */
[C---:B------:R-:W-:Y:S01]  /*0c60*/  LOP3.LUT R6, R13.reuse, R4, RZ, 0xfc, !PT ;  /* 0x000000040d067212 */ /* 0x040fe200078efcff */
[C---:B------:R-:W-:Y:S01]  /*0c70*/  IMAD.IADD R5, R13.reuse, 0x1, R4 ;  /* 0x000000010d057824 */ /* 0x040fe200078e0204 */
[C---:B------:R-:W-:Y:S01]  /*0c80*/  LOP3.LUT R4, R13.reuse, R2, RZ, 0xfc, !PT ;  /* 0x000000020d047212 */ /* 0x040fe200078efcff */
[C---:B------:R-:W-:Y:S01]  /*0c90*/  IMAD.IADD R3, R13.reuse, 0x1, R2 ;  /* 0x000000010d037824 */ /* 0x040fe200078e0202 */
[----:B------:R-:W-:Y:S01]  /*0ca0*/  LOP3.LUT R2, R0, 0xffff, RZ, 0xc0, !PT ;  /* 0x0000ffff00027812 */ /* 0x000fe200078ec0ff */
[----:B------:R-:W-:Y:S02]  /*0cb0*/  IMAD.IADD R9, R13, 0x1, R40 ;  /* 0x000000010d097824 */ /* 0x000fe400078e0228 */
[----:B--2---:R-:W-:-:S07]  /*0cc0*/  IMAD.IADD R0, R60, 0x1, R41 ;  /* 0x000000013c007824 */ /* 0x004fce00078e0229 */
.L_x_9:
[----:B------:R-:W0:Y:S01]  /*0cd0*/  S2R R55, SR_TID.X ;  /* 0x0000000000377919 */ /* 0x000e220000002100 */
[----:B------:R-:W-:Y:S01]  /*0ce0*/  IADD3 R47, PT, PT, -R13, 0x20, RZ ;  /* 0x000000200d2f7810 */ /* 0x000fe20007ffe1ff */
[----:B------:R-:W-:Y:S01]  /*0cf0*/  UPLOP3.LUT UP1, UPT, UPT, UPT, UP0, 0x80, 0x8 ;  /* 0x000000000008789c */ /* 0x000fe20003f2f000 */
[----:B------:R-:W-:Y:S01]  /*0d00*/  LOP3.LUT R49, R19, 0xff, RZ, 0xc0, !PT ;  /* 0x000000ff13317812 */ /* 0x000fe200078ec0ff */
[----:B------:R-:W1:Y:S01]  /*0d10*/  S2R R53, SR_CTAID.X ;  /* 0x0000000000357919 */ /* 0x000e620000002500 */
[----:B------:R-:W-:Y:S01]  /*0d20*/  BSSY.RECONVERGENT B0, `(.L_x_0) ;  /* 0x0000047000007945 */ /* 0x000fe20003800200 */
[----:B------:R-:W-:Y:S01]  /*0d30*/  BAR.SYNC.DEFER_BLOCKING 0x0 ;  /* 0x0000000000007b1d */ /* 0x000fe20000010000 */
[----:B------:R-:W-:-:S05]  /*0d40*/  ISETP.GT.U32.AND P4, PT, R9, 0x20, PT ;  /* 0x000000200900780c */ /* 0x000fca0003f84070 */
[----:B------:R-:W2:Y:S01]  /*0d50*/  S2R R56, SR_TID.X ;  /* 0x0000000000387919 */ /* 0x000ea20000002100 */
[----:B0-----:R-:W-:-:S04]  /*0d60*/  LEA.HI R43, R55, UR4, RZ, 0x1a ;  /* 0x00000004372b7c11 */ /* 0x001fc8000f8fd0ff */
[----:B------:R-:W-:Y:S01]  /*0d70*/  PRMT R40, R43, 0x9910, RZ ;  /* 0x000099102b287816 */ /* 0x000fe200000000ff */
[----:B-1----:R-:W-:-:S04]  /*0d80*/  IMAD.SHL.U32 R53, R53, 0x40, RZ ;  /* 0x0000004035357824 */ /* 0x002fc800078e00ff */
[----:B------:R-:W-:-:S05]  /*0d90*/  IMAD R40, R40, 0x39, RZ ;  /* 0x0000003928287824 */ /* 0x000fca00078e02ff */
[----:B------:R-:W-:-:S04]  /*0da0*/  LOP3.LUT R40, R40, 0xffff, RZ, 0xc0, !PT ;  /* 0x0000ffff28287812 */ /* 0x000fc800078ec0ff */
[----:B------:R-:W-:-:S04]  /*0db0*/  SHF.R.U32.HI R40, RZ, 0x9, R40 ;  /* 0x00000009ff287819 */ /* 0x000fc80000011628 */
[----:B------:R-:W-:-:S05]  /*0dc0*/  PRMT R40, R40, 0x9910, RZ ;  /* 0x0000991028287816 */ /* 0x000fca00000000ff */
[----:B------:R-:W-:-:S04]  /*0dd0*/  IMAD R40, R40, 0x9, RZ ;  /* 0x0000000928287824 */ /* 0x000fc800078e02ff */
[----:B------:R-:W-:-:S05]  /*0de0*/  IMAD.MOV R40, RZ, RZ, -R40 ;  /* 0x000000ffff287224 */ /* 0x000fca00078e0a28 */
[----:B------:R-:W-:-:S05]  /*0df0*/  PRMT R40, R40, 0x7710, RZ ;  /* 0x0000771028287816 */ /* 0x000fca00000000ff */
[C---:B------:R-:W-:Y:S02]  /*0e00*/  IMAD.IADD R41, R43.reuse, 0x1, R40 ;  /* 0x000000012b297824 */ /* 0x040fe400078e0228 */
[----:B------:R-:W-:-:S03]  /*0e10*/  VIADD R40, R43, 0x8 ;  /* 0x000000082b287836 */ /* 0x000fc60000000000 */
[----:B------:R-:W-:Y:S02]  /*0e20*/  LOP3.LUT R41, R41, 0xff, RZ, 0xc0, !PT ;  /* 0x000000ff29297812 */ /* 0x000fe400078ec0ff */
[----:B------:R-:W-:-:S03]  /*0e30*/  LOP3.LUT R42, R40, 0xff, RZ, 0xc0, !PT ;  /* 0x000000ff282a7812 */ /* 0x000fc600078ec0ff */
[----:B------:R-:W-:Y:S02]  /*0e40*/  IMAD R41, R41, 0x56, RZ ;  /* 0x0000005629297824 */ /* 0x000fe400078e02ff */
[----:B------:R-:W-:-:S03]  /*0e50*/  IMAD R42, R42, 0x39, RZ ;  /* 0x000000392a2a7824 */ /* 0x000fc600078e02ff */
[----:B------:R-:W-:Y:S02]  /*0e60*/  SHF.R.U32.HI R41, RZ, 0x8, R41 ;  /* 0x00000008ff297819 */ /* 0x000fe40000011629 */
[----:B------:R-:W-:Y:S02]  /*0e70*/  SHF.R.U32.HI R45, RZ, 0x9, R42 ;  /* 0x00000009ff2d7819 */ /* 0x000fe4000001162a */
[----:B------:R-:W-:Y:S02]  /*0e80*/  LOP3.LUT R48, R41, 0xff, RZ, 0xc0, !PT ;  /* 0x000000ff29307812 */ /* 0x000fe400078ec0ff */
[----:B------:R-:W-:Y:S02]  /*0e90*/  PRMT R41, R45, 0x9910, RZ ;  /* 0x000099102d297816 */ /* 0x000fe400000000ff */
[----:B------:R-:W-:-:S03]  /*0ea0*/  LOP3.LUT P0, R42, R13, RZ, R48, 0xfa, !PT ;  /* 0x000000ff0d2a7212 */ /* 0x000fc6000780fa30 */
[----:B------:R-:W-:Y:S01]  /*0eb0*/  IMAD R41, R41, 0x9, RZ ;  /* 0x0000000929297824 */ /* 0x000fe200078e02ff */
[----:B------:R-:W-:Y:S02]  /*0ec0*/  ISETP.NE.AND P1, PT, R42, RZ, PT ;  /* 0x000000ff2a00720c */ /* 0x000fe40003f25270 */
[----:B------:R-:W-:Y:S01]  /*0ed0*/  LOP3.LUT P6, R42, R60, RZ, R49, 0xfa, !PT ;  /* 0x000000ff3c2a7212 */ /* 0x000fe200078cfa31 */
[----:B------:R-:W-:Y:S01]  /*0ee0*/  IMAD.MOV R41, RZ, RZ, -R41 ;  /* 0x000000ffff297224 */ /* 0x000fe200078e0a29 */
[----:B------:R-:W-:Y:S02]  /*0ef0*/  ISETP.GT.U32.OR P1, PT, R43, 0x47, !P1 ;  /* 0x000000472b00780c */ /* 0x000fe40004f24470 */
[----:B------:R-:W-:Y:S02]  /*0f00*/  P2R R44, PR, RZ, 0x40 ;  /* 0x00000040ff2c7803 */ /* 0x000fe40000000000 */
[----:B------:R-:W-:Y:S02]  /*0f10*/  ISETP.LT.U32.OR P1, PT, R47, R48, P1 ;  /* 0x000000302f00720c */ /* 0x000fe40000f21470 */
[----:B------:R-:W-:-:S02]  /*0f20*/  PRMT R41, R41, 0x7710, RZ ;  /* 0x0000771029297816 */ /* 0x000fc400000000ff */
[----:B------:R-:W-:-:S03]  /*0f30*/  ISETP.EQ.OR P1, PT, R42, RZ, P1 ;  /* 0x000000ff2a00720c */ /* 0x000fc60000f22670 */
[----:B------:R-:W-:Y:S01]  /*0f40*/  IMAD.IADD R40, R40, 0x1, R41 ;  /* 0x0000000128287824 */ /* 0x000fe200078e0229 */
[----:B------:R-:W-:Y:S02]  /*0f50*/  ISETP.GT.U32.OR P5, PT, R0, 0x20, P1 ;  /* 0x000000200000780c */ /* 0x000fe40000fa4470 */
[----:B------:R-:W-:Y:S02]  /*0f60*/  ISETP.LT.U32.OR P1, PT, R47, R48, !P0 ;  /* 0x000000302f00720c */ /* 0x000fe40004721470 */
[----:B------:R-:W-:-:S05]  /*0f70*/  LOP3.LUT R40, R40, 0xff, RZ, 0xc0, !PT ;  /* 0x000000ff28287812 */ /* 0x000fca00078ec0ff */
[----:B------:R-:W-:-:S04]  /*0f80*/  IMAD R40, R40, 0x56, RZ ;  /* 0x0000005628287824 */ /* 0x000fc800078e02ff */
[----:B------:R-:W-:Y:S01]  /*0f90*/  @!P5 LOP3.LUT R41, R55, 0x3f, RZ, 0xc0, !PT ;  /* 0x0000003f3729d812 */ /* 0x000fe200078ec0ff */
[----:B------:R-:W-:Y:S01]  /*0fa0*/  @!P5 IMAD.SHL.U32 R50, R48, 0x20, RZ ;  /* 0x000000203032d824 */ /* 0x000fe200078e00ff */
[----:B------:R-:W-:-:S03]  /*0fb0*/  SHF.R.U32.HI R40, RZ, 0x8, R40 ;  /* 0x00000008ff287819 */ /* 0x000fc60000011628 */
[----:B------:R-:W-:Y:S01]  /*0fc0*/  @!P5 IMAD.IADD R41, R53, 0x1, R41 ;  /* 0x000000013529d824 */ /* 0x000fe200078e0229 */
[----:B------:R-:W-:-:S04]  /*0fd0*/  LOP3.LUT R46, R40, 0xff, RZ, 0xc0, !PT ;  /* 0x000000ff282e7812 */ /* 0x000fc800078ec0ff */
[----:B------:R-:W-:Y:S01]  /*0fe0*/  @!P5 IADD3 R49, P3, P2, R50, R41, R49 ;  /* 0x000000293231d210 */ /* 0x000fe20007a7e031 */
[----:B------:R-:W-:Y:S01]  /*0ff0*/  IMAD.MOV.U32 R50, RZ, RZ, RZ ;  /* 0x000000ffff327224 */ /* 0x000fe200078e00ff */
[----:B------:R-:W-:Y:S01]  /*1000*/  LOP3.LUT P0, R52, R13, RZ, R46, 0xfa, !PT ;  /* 0x000000ff0d347212 */ /* 0x000fe2000780fa2e */
[----:B--2---:R-:W-:-:S12]  /*1010*/  @P1 BRA `(.L_x_1) ;  /* 0x00000000005c1947 */ /* 0x004fd80003800000 */
[----:B------:R-:W-:-:S05]  /*1020*/  LOP3.LUT R40, R43, 0xff, RZ, 0xc0, !PT ;  /* 0x000000ff2b287812 */ /* 0x000fca00078ec0ff */
[----:B------:R-:W-:-:S05]  /*1030*/  IMAD R41, R40, 0xab, RZ ;  /* 0x000000ab28297824 */ /* 0x000fca00078e02ff */
[----:B------:R-:W-:-:S04]  /*1040*/  SHF.R.U32.HI R41, RZ, 0x9, R41 ;  /* 0x00000009ff297819 */ /* 0x000fc80000011629 */
[----:B------:R-:W-:-:S05]  /*1050*/  PRMT R41, R41, 0x9910, RZ ;  /* 0x0000991029297816 */ /* 0x000fca00000000ff */
[----:B------:R-:W-:-:S04]  /*1060*/  IMAD R41, R41, 0x3, RZ ;  /* 0x0000000329297824 */ /* 0x000fc800078e02ff */
[----:B------:R-:W-:-:S05]  /*1070*/  IMAD.MOV R41, RZ, RZ, -R41 ;  /* 0x000000ffff297224 */ /* 0x000fca00078e0a29 */
[----:B------:R-:W-:-:S05]  /*1080*/  PRMT R54, R41, 0x7710, RZ ;  /* 0x0000771029367816 */ /* 0x000fca00000000ff */
[----:B------:R-:W-:Y:S01]  /*1090*/  IMAD.IADD R51, R43, 0x1, R54 ;  /* 0x000000012b337824 */ /* 0x000fe200078e0236 */
[----:B------:R-:W-:-:S04]  /*10a0*/  IADD3 R54, PT, PT, -R60, 0x21, RZ ;  /* 0x000000213c367810 */ /* 0x000fc80007ffe1ff */
[----:B------:R-:W-:-:S04]  /*10b0*/  LOP3.LUT R51, R51, 0xff, RZ, 0xc0, !PT ;  /* 0x000000ff33337812 */ /* 0x000fc800078ec0ff */
[----:B------:R-:W-:-:S04]  /*10c0*/  LOP3.LUT P1, RZ, R51, 0x1f, R56, 0xf8, !PT ;  /* 0x0000001f33ff7812 */ /* 0x000fc8000782f838 */
[----:B------:R-:W-:-:S13]  /*10d0*/  ISETP.LE.U32.OR P1, PT, R54, R51, !P1 ;  /* 0x000000333600720c */ /* 0x000fda0004f23470 */
[----:B------:R-:W-:Y:S05]  /*10e0*/  @P1 BRA `(.L_x_1) ;  /* 0x0000000000281947 */ /* 0x000fea0003800000 */
[----:B------:R-:W-:Y:S01]  /*10f0*/  IMAD R50, R40, 0x39, RZ ;  /* 0x0000003928327824 */ /* 0x000fe200078e02ff */
[----:B------:R-:W-:Y:S01]  /*1100*/  LOP3.LUT R54, R55, 0x3f, RZ, 0xc0, !PT ;  /* 0x0000003f37367812 */ /* 0x000fe200078ec0ff */
[----:B------:R-:W0:Y:S03]  /*1110*/  LDC.64 R40, c[0x0][0x380] ;  /* 0x0000e000ff287b82 */ /* 0x000e260000000a00 */
[----:B------:R-:W-:Y:S02]  /*1120*/  IADD3 R51, PT, PT, R51, R53, R54 ;  /* 0x0000003533337210 */ /* 0x000fe40007ffe036 */
[----:B------:R-:W-:-:S05]  /*1130*/  SHF.R.U32.HI R50, RZ, 0x9, R50 ;  /* 0x00000009ff327819 */ /* 0x000fca0000011632 */
[----:B------:R-:W-:-:S04]  /*1140*/  IMAD R51, R50, 0x10000, R51 ;  /* 0x0001000032337824 */ /* 0x000fc800078e0233 */
[----:B------:R-:W-:-:S04]  /*1150*/  IMAD R51, R48, 0x20, R51 ;  /* 0x0000002030337824 */ /* 0x000fc800078e0233 */
[----:B------:R-:W-:-:S04]  /*1160*/  VIADD R51, R51, 0xffffffdf ;  /* 0xffffffdf33337836 */ /* 0x000fc80000000000 */
[----:B0-----:R-:W-:-:S05]  /*1170*/  IMAD.WIDE R40, R51, 0x4, R40 ;  /* 0x0000000433287825 */ /* 0x001fca00078e0228 */
[----:B------:R0:W5:Y:S02]  /*1180*/  LDG.E.CONSTANT R50, desc[UR10][R40.64] ;  /* 0x0000000a28327981 */ /* 0x000164000c1e9900 */
.L_x_1:
[----:B------:R-:W-:Y:S05]  /*1190*/  BSYNC.RECONVERGENT B0 ;  /* 0x0000000000007941 */ /* 0x000fea0003800200 */
.L_x_0:
[----:B------:R-:W-:Y:S01]  /*11a0*/  ISETP.LT.U32.OR P0, PT, R47, R46, !P0 ;  /* 0x0000002e2f00720c */ /* 0x000fe20004701470 */
[----:B------:R-:W-:Y:S01]  /*11b0*/  BSSY.RECONVERGENT B0, `(.L_x_2) ;  /* 0x000001a000007945 */ /* 0x000fe20003800200 */
[----:B------:R-:W-:Y:S01]  /*11c0*/  ISETP.GT.U32.OR P1, PT, R43, 0x7f, P4 ;  /* 0x0000007f2b00780c */ /* 0x000fe20002724470 */
[----:B------:R-:W-:-:S10]  /*11d0*/  IMAD.MOV.U32 R51, RZ, RZ, RZ ;  /* 0x000000ffff337224 */ /* 0x000fd400078e00ff */
[----:B------:R-:W-:Y:S05]  /*11e0*/  @P0 BRA `(.L_x_3) ;  /* 0x0000000000580947 */ /* 0x000fea0003800000 */
[----:B0-----:R-:W-:-:S05]  /*11f0*/  VIADD R40, R43, 0x2 ;  /* 0x000000022b287836 */ /* 0x001fca0000000000 */
        /* <DEDUP_REMOVED lines=13> */
[----:B------:R-:W0:Y:S01]  /*12d0*/  LDC.64 R40, c[0x0][0x380] ;  /* 0x0000e000ff287b82 */ /* 0x000e220000000a00 */
[----:B------:R-:W-:-:S04]  /*12e0*/  LOP3.LUT R51, R55, 0x3f, RZ, 0xc0, !PT ;  /* 0x0000003f37337812 */ /* 0x000fc800078ec0ff */
[----:B------:R-:W-:-:S05]  /*12f0*/  IADD3 R48, PT, PT, R48, R53, R51 ;  /* 0x0000003530307210 */ /* 0x000fca0007ffe033 */
[----:B------:R-:W-:-:S04]  /*1300*/  IMAD R45, R45, 0x10000, R48 ;  /* 0x000100002d2d7824 */ /* 0x000fc800078e0230 */
[----:B------:R-:W-:-:S04]  /*1310*/  IMAD R45, R46, 0x20, R45 ;  /* 0x000000202e2d7824 */ /* 0x000fc800078e022d */
[----:B------:R-:W-:-:S04]  /*1320*/  VIADD R45, R45, 0xffffffdf ;  /* 0xffffffdf2d2d7836 */ /* 0x000fc80000000000 */
[----:B0-----:R-:W-:-:S05]  /*1330*/  IMAD.WIDE R40, R45, 0x4, R40 ;  /* 0x000000042d287825 */ /* 0x001fca00078e0228 */
[----:B------:R1:W5:Y:S02]  /*1340*/  LDG.E.CONSTANT R51, desc[UR10][R40.64] ;  /* 0x0000000a28337981 */ /* 0x000364000c1e9900 */
.L_x_3:
[----:B------:R-:W-:Y:S05]  /*1350*/  BSYNC.RECONVERGENT B0 ;  /* 0x0000000000007941 */ /* 0x000fea0003800200 */
.L_x_2:
[----:B------:R-:W-:Y:S01]  /*1360*/  LOP3.LUT P0, RZ, R16, 0x1f, R56, 0xf8, !PT ;  /* 0x0000001f10ff7812 */ /* 0x000fe2000780f838 */
[----:B------:R-:W-:Y:S01]  /*1370*/  IMAD.IADD R48, R60, 0x1, R16 ;  /* 0x000000013c307824 */ /* 0x000fe200078e0210 */
[----:B------:R-:W-:Y:S01]  /*1380*/  ISETP.EQ.OR P1, PT, R10, RZ, P1 ;  /* 0x000000ff0a00720c */ /* 0x000fe20000f22670 */
[----:B------:R-:W-:Y:S01]  /*1390*/  IMAD.MOV.U32 R53, RZ, RZ, RZ ;  /* 0x000000ffff357224 */ /* 0x000fe200078e00ff */
[----:B------:R-:W-:Y:S02]  /*13a0*/  @!P5 IADD3.X R55, PT, PT, RZ, RZ, RZ, P3, P2 ;  /* 0x000000ffff37d210 */ /* 0x000fe40001fe44ff */
[----:B------:R-:W-:Y:S02]  /*13b0*/  ISETP.GT.U32.AND P3, PT, R5, 0x20, PT ;  /* 0x000000200500780c */ /* 0x000fe40003f64070 */
[----:B------:R-:W-:Y:S02]  /*13c0*/  PLOP3.LUT P2, PT, P1, P0, PT, 0xf2, 0x2f ;  /* 0x00000000002f781c */ /* 0x000fe40000f41e72 */
[----:B------:R-:W-:-:S02]  /*13d0*/  ISETP.GT.U32.OR P1, PT, R43, 0x77, P3 ;  /* 0x000000772b00780c */ /* 0x000fc40001f24470 */
[----:B------:R-:W-:Y:S02]  /*13e0*/  ISETP.GT.U32.OR P2, PT, R48, 0x20, P2 ;  /* 0x000000203000780c */ /* 0x000fe40001744470 */
[----:B------:R-:W-:Y:S01]  /*13f0*/  ISETP.EQ.OR P1, PT, R6, RZ, P1 ;  /* 0x000000ff0600720c */ /* 0x000fe20000f22670 */
[----:B------:R-:W-:Y:S01]  /*1400*/  IMAD.MOV.U32 R54, RZ, RZ, RZ ;  /* 0x000000ffff367224 */ /* 0x000fe200078e00ff */
[----:B------:R-:W-:Y:S02]  /*1410*/  P2R R45, PR, RZ, 0x8 ;  /* 0x00000008ff2d7803 */ /* 0x000fe40000000000 */
[----:B------:R-:W-:-:S04]  /*1420*/  PLOP3.LUT P1, PT, P1, P6, PT, 0xf2, 0x2f ;  /* 0x00000000002f781c */ /* 0x000fc80000f2de72 */
[----:B------:R-:W-:-:S03]  /*1430*/  ISETP.GT.U32.OR P1, PT, R0, 0x20, P1 ;  /* 0x000000200000780c */ /* 0x000fc60000f24470 */
[----:B------:R-:W2:Y:S01]  /*1440*/  @!P2 LDG.E.CONSTANT R53, desc[UR10][R28.64] ;  /* 0x0000000a1c35a981 */ /* 0x000ea2000c1e9900 */
[----:B------:R-:W-:-:S04]  /*1450*/  ISETP.NE.AND P2, PT, R52, RZ, PT ;  /* 0x000000ff3400720c */ /* 0x000fc80003f45270 */
[----:B------:R-:W-:-:S04]  /*1460*/  ISETP.GT.U32.OR P2, PT, R43, 0x3f, !P2 ;  /* 0x0000003f2b00780c */ /* 0x000fc80005744470 */
[----:B------:R-:W-:Y:S01]  /*1470*/  ISETP.LT.U32.OR P2, PT, R47, R46, P2 ;  /* 0x0000002e2f00720c */ /* 0x000fe20001741470 */
[----:B------:R-:W3:Y:S01]  /*1480*/  @!P1 LDG.E.CONSTANT R54, desc[UR10][R20.64] ;  /* 0x0000000a14369981 */ /* 0x000ee2000c1e9900 */
[----:B------:R-:W-:Y:S01]  /*1490*/  LOP3.LUT P1, RZ, R18, 0x1f, R56, 0xf8, !PT ;  /* 0x0000001f12ff7812 */ /* 0x000fe2000782f838 */
[----:B------:R-:W-:-:S03]  /*14a0*/  IMAD.IADD R47, R60, 0x1, R18 ;  /* 0x000000013c2f7824 */ /* 0x000fc600078e0212 */
[----:B------:R-:W-:-:S04]  /*14b0*/  PLOP3.LUT P2, PT, P2, P1, PT, 0xf2, 0x2f ;  /* 0x00000000002f781c */ /* 0x000fc80001743e72 */
[----:B------:R-:W-:-:S13]  /*14c0*/  ISETP.GT.U32.OR P2, PT, R47, 0x20, P2 ;  /* 0x000000202f00780c */ /* 0x000fda0001744470 */
[----:B01----:R-:W0:Y:S01]  /*14d0*/  @!P2 LDC.64 R40, c[0x0][0x380] ;  /* 0x0000e000ff28ab82 */ /* 0x003e220000000a00 */
[----:B------:R-:W-:Y:S02]  /*14e0*/  @!P2 IMAD R57, R46, 0x20, R17 ;  /* 0x000000202e39a824 */ /* 0x000fe400078e0211 */
[----:B------:R-:W-:Y:S01]  /*14f0*/  IMAD.MOV.U32 R46, RZ, RZ, RZ ;  /* 0x000000ffff2e7224 */ /* 0x000fe200078e00ff */
[----:B------:R-:W-:Y:S01]  /*1500*/  ISETP.GT.U32.AND P3, PT, R11, 0x20, PT ;  /* 0x000000200b00780c */ /* 0x000fe20003f64070 */
[----:B0-----:R-:W-:-:S05]  /*1510*/  @!P2 IMAD.WIDE.U32 R40, R57, 0x4, R40 ;  /* 0x000000043928a825 */ /* 0x001fca00078e0028 */
[----:B------:R0:W5:Y:S01]  /*1520*/  @!P2 LDG.E.CONSTANT R46, desc[UR10][R40.64] ;  /* 0x0000000a282ea981 */ /* 0x000162000c1e9900 */
[----:B------:R-:W-:Y:S02]  /*1530*/  ISETP.GT.U32.OR P2, PT, R43, 0x6f, P3 ;  /* 0x0000006f2b00780c */ /* 0x000fe40001f44470 */
[----:B------:R-:W-:Y:S02]  /*1540*/  CS2R R56, SRZ ;  /* 0x0000000000387805 */ /* 0x000fe4000001ff00 */
[----:B------:R-:W-:Y:S02]  /*1550*/  P2R R52, PR, RZ, 0x8 ;  /* 0x00000008ff347803 */ /* 0x000fe40000000000 */
[----:B------:R-:W-:-:S04]  /*1560*/  ISETP.EQ.OR P2, PT, R12, RZ, P2 ;  /* 0x000000ff0c00720c */ /* 0x000fc80001742670 */
[----:B------:R-:W-:Y:S01]  /*1570*/  PLOP3.LUT P2, PT, P2, P1, PT, 0xf2, 0x2f ;  /* 0x00000000002f781c */ /* 0x000fe20001743e72 */
[----:B------:R-:W-:Y:S01]  /*1580*/  IMAD.MOV.U32 R58, RZ, RZ, RZ ;  /* 0x000000ffff3a7224 */ /* 0x000fe200078e00ff */
[----:B0-----:R-:W0:Y:S02]  /*1590*/  @!P5 LDC.64 R40, c[0x0][0x380] ;  /* 0x0000e000ff28db82 */ /* 0x001e240000000a00 */
[----:B------:R-:W-:-:S13]  /*15a0*/  ISETP.GT.U32.OR P2, PT, R47, 0x20, P2 ;  /* 0x000000202f00780c */ /* 0x000fda0001744470 */
[----:B------:R-:W4:Y:S01]  /*15b0*/  @!P2 LDG.E.CONSTANT R56, desc[UR10][R30.64] ;  /* 0x0000000a1e38a981 */ /* 0x000f22000c1e9900 */
[----:B------:R-:W-:-:S04]  /*15c0*/  ISETP.GT.U32.AND P2, PT, R7, 0x20, PT ;  /* 0x000000200700780c */ /* 0x000fc80003f44070 */
[----:B------:R-:W-:-:S04]  /*15d0*/  ISETP.GT.U32.OR P3, PT, R43, 0x67, P2 ;  /* 0x000000672b00780c */ /* 0x000fc80001764470 */
[----:B------:R-:W-:-:S04]  /*15e0*/  ISETP.EQ.OR P3, PT, R8, RZ, P3 ;  /* 0x000000ff0800720c */ /* 0x000fc80001f62670 */
[----:B------:R-:W-:-:S04]  /*15f0*/  PLOP3.LUT P3, PT, P3, P0, PT, 0xf2, 0x2f ;  /* 0x00000000002f781c */ /* 0x000fc80001f61e72 */
[----:B------:R-:W-:-:S13]  /*1600*/  ISETP.GT.U32.OR P3, PT, R48, 0x20, P3 ;  /* 0x000000203000780c */ /* 0x000fda0001f64470 */
[----:B------:R-:W4:Y:S01]  /*1610*/  @!P3 LDG.E.CONSTANT R57, desc[UR10][R32.64] ;  /* 0x0000000a2039b981 */ /* 0x000f22000c1e9900 */
[----:B------:R-:W-:-:S04]  /*1620*/  ISETP.GT.U32.AND P3, PT, R3, 0x20, PT ;  /* 0x000000200300780c */ /* 0x000fc80003f64070 */
[----:B------:R-:W-:-:S04]  /*1630*/  ISETP.GT.U32.OR P6, PT, R43, 0x5f, P3 ;  /* 0x0000005f2b00780c */ /* 0x000fc80001fc4470 */
[----:B------:R-:W-:-:S04]  /*1640*/  ISETP.EQ.OR P6, PT, R4, RZ, P6 ;  /* 0x000000ff0400720c */ /* 0x000fc800037c2670 */
[----:B------:R-:W-:-:S04]  /*1650*/  ISETP.EQ.OR P6, PT, R42, RZ, P6 ;  /* 0x000000ff2a00720c */ /* 0x000fc800037c2670 */
[----:B------:R-:W-:-:S13]  /*1660*/  ISETP.GT.U32.OR P6, PT, R0, 0x20, P6 ;  /* 0x000000200000780c */ /* 0x000fda00037c4470 */
[----:B------:R-:W4:Y:S01]  /*1670*/  @!P6 LDG.E.CONSTANT R58, desc[UR10][R22.64] ;  /* 0x0000000a163ae981 */ /* 0x000f22000c1e9900 */
[----:B0-----:R-:W-:-:S04]  /*1680*/  @!P5 LEA R40, P6, R49, R40, 0x2 ;  /* 0x000000283128d211 */ /* 0x001fc800078c10ff */
[----:B------:R-:W-:Y:S01]  /*1690*/  @!P5 LEA.HI.X R41, R49, R41, R55, 0x2, P6 ;  /* 0x000000293129d211 */ /* 0x000fe200030f1437 */
[----:B------:R-:W-:Y:S01]  /*16a0*/  IMAD.MOV.U32 R49, RZ, RZ, RZ ;  /* 0x000000ffff317224 */ /* 0x000fe200078e00ff */
[C---:B------:R-:W-:Y:S01]  /*16b0*/  ISETP.GT.U32.OR P4, PT, R43.reuse, 0x37, P4 ;  /* 0x000000372b00780c */ /* 0x040fe20002784470 */
[----:B-----5:R0:W-:Y:S03]  /*16c0*/  STS [R59+UR5], R50 ;  /* 0x000000323b007988 */ /* 0x0201e60008000805 */
[----:B------:R-:W-:Y:S01]  /*16d0*/  ISETP.EQ.OR P4, PT, R10, RZ, P4 ;  /* 0x000000ff0a00720c */ /* 0x000fe20002782670 */
[----:B------:R1:W5:Y:S01]  /*16e0*/  @!P5 LDG.E.CONSTANT R49, desc[UR10][R40.64+0x1fff7c] ;  /* 0x1fff7c0a2831d981 */ /* 0x000362000c1e9900 */
[----:B------:R-:W-:Y:S03]  /*16f0*/  BSSY.RECONVERGENT B0, `(.L_x_4) ;  /* 0x000002c000007945 */ /* 0x000fe60003800200 */
[----:B------:R2:W-:Y:S01]  /*1700*/  STS [R59+UR5+0x800], R51 ;  /* 0x000800333b007988 */ /* 0x0005e20008000805 */
[----:B0-----:R-:W-:Y:S01]  /*1710*/  LOP3.LUT P5, R50, R60, RZ, R16, 0xfa, !PT ;  /* 0x000000ff3c327212 */ /* 0x001fe200078afa10 */
[----:B------:R-:W0:Y:S03]  /*1720*/  S2R R55, SR_TID.X ;  /* 0x0000000000377919 */ /* 0x000e260000002100 */
[----:B------:R-:W-:Y:S01]  /*1730*/  PLOP3.LUT P4, PT, P4, P5, PT, 0xf2, 0x2f ;  /* 0x00000000002f781c */ /* 0x000fe2000278be72 */
[----:B-1----:R-:W-:Y:S01]  /*1740*/  IMAD.MOV.U32 R40, RZ, RZ, RZ ;  /* 0x000000ffff287224 */ /* 0x002fe200078e00ff */
[----:B------:R-:W-:Y:S01]  /*1750*/  ISETP.GT.U32.AND P5, PT, R43, 0x57, PT ;  /* 0x000000572b00780c */ /* 0x000fe20003fa4070 */
[----:B--2---:R1:W-:Y:S04]  /*1760*/  STS [R59+UR5+0x1000], R53 ;  /* 0x001000353b007988 */ /* 0x0043e80008000805 */
[----:B---3--:R1:W-:Y:S04]  /*1770*/  STS [R59+UR5+0x1800], R54 ;  /* 0x001800363b007988 */ /* 0x0083e80008000805 */
[----:B----4-:R1:W-:Y:S04]  /*1780*/  STS [R59+UR5+0x2000], R56 ;  /* 0x002000383b007988 */ /* 0x0103e80008000805 */
[----:B------:R1:W-:Y:S04]  /*1790*/  STS [R59+UR5+0x2800], R57 ;  /* 0x002800393b007988 */ /* 0x0003e80008000805 */
[----:B------:R1:W-:Y:S01]  /*17a0*/  STS [R59+UR5+0x3000], R58 ;  /* 0x0030003a3b007988 */ /* 0x0003e20008000805 */
[----:B0-----:R-:W-:Y:S05]  /*17b0*/  @P5 BRA `(.L_x_5) ;  /* 0x00000000007c5947 */ /* 0x001fea0003800000 */
[----:B------:R-:W-:-:S04]  /*17c0*/  LEA.HI R41, R55, 0x2, RZ, 0x1a ;  /* 0x0000000237297811 */ /* 0x000fc800078fd0ff */
[----:B------:R-:W-:-:S05]  /*17d0*/  PRMT R51, R41, 0x9910, RZ ;  /* 0x0000991029337816 */ /* 0x000fca00000000ff */
[----:B------:R-:W-:-:S05]  /*17e0*/  IMAD R51, R51, 0x1d, RZ ;  /* 0x0000001d33337824 */ /* 0x000fca00078e02ff */
[----:B------:R-:W-:-:S04]  /*17f0*/  LOP3.LUT R51, R51, 0xffff, RZ, 0xc0, !PT ;  /* 0x0000ffff33337812 */ /* 0x000fc800078ec0ff */
[----:B------:R-:W-:-:S04]  /*1800*/  SHF.R.U32.HI R51, RZ, 0x8, R51 ;  /* 0x00000008ff337819 */ /* 0x000fc80000011633 */
[----:B------:R-:W-:-:S05]  /*1810*/  PRMT R51, R51, 0x9910, RZ ;  /* 0x0000991033337816 */ /* 0x000fca00000000ff */
[----:B------:R-:W-:-:S04]  /*1820*/  IMAD R51, R51, 0x9, RZ ;  /* 0x0000000933337824 */ /* 0x000fc800078e02ff */
[----:B------:R-:W-:-:S05]  /*1830*/  IMAD.MOV R51, RZ, RZ, -R51 ;  /* 0x000000ffff337224 */ /* 0x000fca00078e0a33 */
[----:B-1----:R-:W-:Y:S02]  /*1840*/  PRMT R54, R51, 0x7710, RZ ;  /* 0x0000771033367816 */ /* 0x002fe400000000ff */
[----:B------:R-:W-:-:S03]  /*1850*/  IADD3 R51, PT, PT, -R60, 0x21, RZ ;  /* 0x000000213c337810 */ /* 0x000fc60007ffe1ff */
[----:B------:R-:W-:Y:S01]  /*1860*/  IMAD.IADD R41, R41, 0x1, R54 ;  /* 0x0000000129297824 */ /* 0x000fe200078e0236 */
[----:B------:R-:W-:-:S04]  /*1870*/  ISETP.LE.U32.OR P6, PT, R51, R18, !P1 ;  /* 0x000000123300720c */ /* 0x000fc80004fc3470 */
[----:B------:R-:W-:-:S05]  /*1880*/  LOP3.LUT R41, R41, 0xff, RZ, 0xc0, !PT ;  /* 0x000000ff29297812 */ /* 0x000fca00078ec0ff */
[----:B------:R-:W-:-:S05]  /*1890*/  IMAD R41, R41, 0x56, RZ ;  /* 0x0000005629297824 */ /* 0x000fca00078e02ff */
[----:B------:R-:W-:-:S04]  /*18a0*/  SHF.R.U32.HI R41, RZ, 0x8, R41 ;  /* 0x00000008ff297819 */ /* 0x000fc80000011629 */
[----:B------:R-:W-:Y:S02]  /*18b0*/  LOP3.LUT R54, R41, 0xff, RZ, 0xc0, !PT ;  /* 0x000000ff29367812 */ /* 0x000fe400078ec0ff */
[C---:B------:R-:W-:Y:S02]  /*18c0*/  IADD3 R41, PT, PT, -R13.reuse, 0x21, RZ ;  /* 0x000000210d297810 */ /* 0x040fe40007ffe1ff */
[----:B------:R-:W-:-:S04]  /*18d0*/  LOP3.LUT P5, RZ, R13, R54, RZ, 0xfc, !PT ;  /* 0x000000360dff7212 */ /* 0x000fc800078afcff */
[----:B------:R-:W-:-:S04]  /*18e0*/  ISETP.LE.U32.OR P5, PT, R41, R54, !P5 ;  /* 0x000000362900720c */ /* 0x000fc80006fa3470 */
[----:B------:R-:W-:-:S13]  /*18f0*/  PLOP3.LUT P5, PT, P5, P6, PT, 0xf8, 0x8f ;  /* 0x00000000008f781c */ /* 0x000fda0002fadf70 */
[----:B------:R-:W-:Y:S05]  /*1900*/  @P5 BRA `(.L_x_5) ;  /* 0x0000000000285947 */ /* 0x000fea0003800000 */
[----:B------:R-:W0:Y:S01]  /*1910*/  S2R R53, SR_CTAID.X ;  /* 0x0000000000357919 */ /* 0x000e220000002500 */
[----:B------:R-:W1:Y:S01]  /*1920*/  LDC.64 R40, c[0x0][0x380] ;  /* 0x0000e000ff287b82 */ /* 0x000e620000000a00 */
[----:B------:R-:W-:Y:S01]  /*1930*/  LOP3.LUT R51, R55, 0x3f, RZ, 0xc0, !PT ;  /* 0x0000003f37337812 */ /* 0x000fe200078ec0ff */
[----:B0-----:R-:W-:-:S05]  /*1940*/  IMAD.SHL.U32 R53, R53, 0x40, RZ ;  /* 0x0000004035357824 */ /* 0x001fca00078e00ff */
[----:B------:R-:W-:-:S05]  /*1950*/  IADD3 R51, PT, PT, R18, R53, R51 ;  /* 0x0000003512337210 */ /* 0x000fca0007ffe033 */
[----:B------:R-:W-:-:S04]  /*1960*/  IMAD R51, R2, 0x10000, R51 ;  /* 0x0001000002337824 */ /* 0x000fc800078e0233 */
[----:B------:R-:W-:-:S04]  /*1970*/  IMAD R51, R54, 0x20, R51 ;  /* 0x0000002036337824 */ /* 0x000fc800078e0233 */
[----:B------:R-:W-:-:S04]  /*1980*/  VIADD R51, R51, 0xffffffdf ;  /* 0xffffffdf33337836 */ /* 0x000fc80000000000 */
[----:B-1----:R-:W-:-:S06]  /*1990*/  IMAD.WIDE.U32 R40, R51, 0x4, R40 ;  /* 0x0000000433287825 */ /* 0x002fcc00078e0028 */
[----:B------:R0:W5:Y:S02]  /*19a0*/  LDG.E.CONSTANT R40, desc[UR10][R40.64] ;  /* 0x0000000a28287981 */ /* 0x000164000c1e9900 */
.L_x_5:
[----:B------:R-:W-:Y:S05]  /*19b0*/  BSYNC.RECONVERGENT B0 ;  /* 0x0000000000007941 */ /* 0x000fea0003800200 */
.L_x_4:
[----:B-----5:R2:W-:Y:S01]  /*19c0*/  STS [R59+UR5+0x3800], R40 ;  /* 0x003800283b007988 */ /* 0x0205e20008000805 */
[----:B------:R-:W-:Y:S01]  /*19d0*/  ISETP.GT.U32.AND P5, PT, R43, 0x4f, PT ;  /* 0x0000004f2b00780c */ /* 0x000fe20003fa4070 */
[----:B------:R-:W-:Y:S01]  /*19e0*/  BSSY.RECONVERGENT B0, `(.L_x_6) ;  /* 0x0000022000007945 */ /* 0x000fe20003800200 */
[----:B-1----:R-:W-:-:S11]  /*19f0*/  IMAD.MOV.U32 R54, RZ, RZ, RZ ;  /* 0x000000ffff367224 */ /* 0x002fd600078e00ff */
[----:B--2---:R-:W-:Y:S05]  /*1a00*/  @P5 BRA `(.L_x_7) ;  /* 0x00000000007c5947 */ /* 0x004fea0003800000 */
[----:B------:R-:W-:Y:S01]  /*1a10*/  SHF.R.U32.HI R40, RZ, 0x6, R55 ;  /* 0x00000006ff287819 */ /* 0x000fe20000011637 */
[----:B0-----:R-:W-:-:S03]  /*1a20*/  IMAD.MOV.U32 R41, RZ, RZ, 0x1d ;  /* 0x0000001dff297424 */ /* 0x001fc600078e00ff */
[----:B------:R-:W-:-:S05]  /*1a30*/  PRMT R56, R40, 0x9910, RZ ;  /* 0x0000991028387816 */ /* 0x000fca00000000ff */
[----:B------:R-:W-:-:S05]  /*1a40*/  IMAD R41, R56, R41, 0x1d ;  /* 0x0000001d38297424 */ /* 0x000fca00078e0229 */
[----:B------:R-:W-:-:S04]  /*1a50*/  LOP3.LUT R41, R41, 0xffff, RZ, 0xc0, !PT ;  /* 0x0000ffff29297812 */ /* 0x000fc800078ec0ff */
[----:B------:R-:W-:-:S04]  /*1a60*/  SHF.R.U32.HI R41, RZ, 0x8, R41 ;  /* 0x00000008ff297819 */ /* 0x000fc80000011629 */
[----:B------:R-:W-:-:S05]  /*1a70*/  PRMT R41, R41, 0x9910, RZ ;  /* 0x0000991029297816 */ /* 0x000fca00000000ff */
[----:B------:R-:W-:-:S04]  /*1a80*/  IMAD R41, R41, 0x9, RZ ;  /* 0x0000000929297824 */ /* 0x000fc800078e02ff */
[----:B------:R-:W-:-:S05]  /*1a90*/  IMAD.MOV R41, RZ, RZ, -R41 ;  /* 0x000000ffff297224 */ /* 0x000fca00078e0a29 */
[----:B------:R-:W-:-:S04]  /*1aa0*/  PRMT R41, R41, 0x7710, RZ ;  /* 0x0000771029297816 */ /* 0x000fc800000000ff */
[----:B------:R-:W-:Y:S02]  /*1ab0*/  IADD3 R40, PT, PT, R40, 0x1, R41 ;  /* 0x0000000128287810 */ /* 0x000fe40007ffe029 */
[----:B------:R-:W-:Y:S02]  /*1ac0*/  IADD3 R41, PT, PT, -R60, 0x21, RZ ;  /* 0x000000213c297810 */ /* 0x000fe40007ffe1ff */
[----:B------:R-:W-:Y:S02]  /*1ad0*/  LOP3.LUT R40, R40, 0xff, RZ, 0xc0, !PT ;  /* 0x000000ff28287812 */ /* 0x000fe400078ec0ff */
[----:B------:R-:W-:Y:S02]  /*1ae0*/  ISETP.LE.U32.OR P0, PT, R41, R16, !P0 ;  /* 0x000000102900720c */ /* 0x000fe40004703470 */
[----:B------:R-:W-:Y:S01]  /*1af0*/  IADD3 R41, PT, PT, -R13, 0x21, RZ ;  /* 0x000000210d297810 */ /* 0x000fe20007ffe1ff */
[----:B------:R-:W-:-:S05]  /*1b00*/  IMAD R40, R40, 0x56, RZ ;  /* 0x0000005628287824 */ /* 0x000fca00078e02ff */
[----:B------:R-:W-:-:S04]  /*1b10*/  SHF.R.U32.HI R40, RZ, 0x8, R40 ;  /* 0x00000008ff287819 */ /* 0x000fc80000011628 */
[----:B------:R-:W-:-:S04]  /*1b20*/  LOP3.LUT R56, R40, 0xff, RZ, 0xc0, !PT ;  /* 0x000000ff28387812 */ /* 0x000fc800078ec0ff */
        /* <DEDUP_REMOVED lines=10> */
[----:B------:R-:W-:-:S04]  /*1bd0*/  VIADD R51, R51, 0x6ffdf ;  /* 0x0006ffdf33337836 */ /* 0x000fc80000000000 */
[----:B-1----:R-:W-:-:S05]  /*1be0*/  IMAD.WIDE.U32 R40, R51, 0x4, R40 ;  /* 0x0000000433287825 */ /* 0x002fca00078e0028 */
[----:B------:R1:W5:Y:S02]  /*1bf0*/  LDG.E.CONSTANT R54, desc[UR10][R40.64] ;  /* 0x0000000a28367981 */ /* 0x000364000c1e9900 */
.L_x_7:
[----:B------:R-:W-:Y:S05]  /*1c00*/  BSYNC.RECONVERGENT B0 ;  /* 0x0000000000007941 */ /* 0x000fea0003800200 */
.L_x_6:
[----:B01----:R-:W0:Y:S01]  /*1c10*/  LDC.64 R40, c[0x0][0x388] ;  /* 0x0000e200ff287b82 */ /* 0x003e220000000a00 */
[----:B------:R-:W-:Y:S01]  /*1c20*/  ISETP.NE.AND P0, PT, R45, RZ, PT ;  /* 0x000000ff2d00720c */ /* 0x000fe20003f05270 */
[----:B-----5:R-:W-:Y:S01]  /*1c30*/  STS [R59+UR5+0x4000], R54 ;  /* 0x004000363b007988 */ /* 0x020fe20008000805 */
[----:B------:R-:W-:Y:S02]  /*1c40*/  ISETP.NE.AND P5, PT, R52, RZ, PT ;  /* 0x000000ff3400720c */ /* 0x000fe40003fa5270 */
[C---:B------:R-:W-:Y:S02]  /*1c50*/  ISETP.GT.U32.OR P0, PT, R43.reuse, 0x2f, P0 ;  /* 0x0000002f2b00780c */ /* 0x040fe40000704470 */
[C---:B------:R-:W-:Y:S02]  /*1c60*/  ISETP.GT.U32.OR P5, PT, R43.reuse, 0x27, P5 ;  /* 0x000000272b00780c */ /* 0x040fe40002fa4470 */
[C---:B------:R-:W-:Y:S02]  /*1c70*/  ISETP.GT.U32.OR P2, PT, R43.reuse, 0x1f, P2 ;  /* 0x0000001f2b00780c */ /* 0x040fe40001744470 */
[----:B------:R-:W-:-:S02]  /*1c80*/  ISETP.GT.U32.OR P3, PT, R43, 0x17, P3 ;  /* 0x000000172b00780c */ /* 0x000fc40001f64470 */
[----:B------:R-:W-:Y:S02]  /*1c90*/  ISETP.NE.AND P6, PT, R44, RZ, PT ;  /* 0x000000ff2c00720c */ /* 0x000fe40003fc5270 */
[----:B------:R-:W-:Y:S02]  /*1ca0*/  ISETP.EQ.OR P5, PT, R12, RZ, P5 ;  /* 0x000000ff0c00720c */ /* 0x000fe40002fa2670 */
[----:B------:R-:W-:Y:S02]  /*1cb0*/  ISETP.EQ.OR P2, PT, R8, RZ, P2 ;  /* 0x000000ff0800720c */ /* 0x000fe40001742670 */
[----:B------:R-:W-:Y:S02]  /*1cc0*/  ISETP.EQ.OR P3, PT, R4, RZ, P3 ;  /* 0x000000ff0400720c */ /* 0x000fe40001f62670 */
[----:B------:R-:W-:Y:S02]  /*1cd0*/  ISETP.EQ.OR P0, PT, R6, RZ, P0 ;  /* 0x000000ff0600720c */ /* 0x000fe40000702670 */
[----:B------:R-:W-:-:S02]  /*1ce0*/  LOP3.LUT R43, R55, 0x7f, RZ, 0xc0, !PT ;  /* 0x0000007f372b7812 */ /* 0x000fc400078ec0ff */
[----:B------:R-:W-:Y:S02]  /*1cf0*/  SHF.R.U32.HI R44, RZ, 0x7, R55 ;  /* 0x00000007ff2c7819 */ /* 0x000fe40000011637 */
[----:B------:R-:W-:Y:S02]  /*1d00*/  PLOP3.LUT P1, PT, P5, P1, PT, 0xf2, 0x2f ;  /* 0x00000000002f781c */ /* 0x000fe40002f23e72 */
[----:B------:R-:W-:Y:S01]  /*1d10*/  ISETP.EQ.OR P2, PT, R50, RZ, P2 ;  /* 0x000000ff3200720c */ /* 0x000fe20001742670 */
[----:B------:R-:W-:Y:S01]  /*1d20*/  IMAD R44, R44, 0x90, R43 ;  /* 0x000000902c2c7824 */ /* 0x000fe200078e022b */
[----:B------:R-:W-:Y:S02]  /*1d30*/  ISETP.EQ.OR P3, PT, R42, RZ, P3 ;  /* 0x000000ff2a00720c */ /* 0x000fe40001f62670 */
[----:B------:R-:W-:Y:S02]  /*1d40*/  CS2R R50, SRZ ;  /* 0x0000000000327805 */ /* 0x000fe4000001ff00 */
[----:B------:R-:W-:-:S02]  /*1d50*/  PLOP3.LUT P0, PT, P0, P6, PT, 0xf2, 0x2f ;  /* 0x00000000002f781c */ /* 0x000fc4000070de72 */
[----:B------:R-:W-:Y:S01]  /*1d60*/  IADD3 R45, PT, PT, -R43, 0x90, RZ ;  /* 0x000000902b2d7810 */ /* 0x000fe20007ffe1ff */
[----:B------:R-:W-:Y:S01]  /*1d70*/  VIADD R43, R44, UR4 ;  /* 0x000000042c2b7c36 */ /* 0x000fe20008000000 */
[----:B------:R-:W-:Y:S02]  /*1d80*/  ISETP.GT.U32.OR P1, PT, R47, 0x20, P1 ;  /* 0x000000202f00780c */ /* 0x000fe40000f24470 */
[C---:B------:R-:W-:Y:S01]  /*1d90*/  ISETP.GT.U32.OR P4, PT, R48.reuse, 0x20, P4 ;  /* 0x000000203000780c */ /* 0x040fe20002784470 */
[----:B0-----:R-:W-:Y:S01]  /*1da0*/  IMAD.WIDE.U32 R40, R43, 0x4, R40 ;  /* 0x000000042b287825 */ /* 0x001fe200078e0028 */
[----:B------:R-:W-:Y:S02]  /*1db0*/  ISETP.GT.U32.OR P2, PT, R48, 0x20, P2 ;  /* 0x000000203000780c */ /* 0x000fe40001744470 */
[----:B------:R-:W-:Y:S02]  /*1dc0*/  CS2R R42, SRZ ;  /* 0x00000000002a7805 */ /* 0x000fe4000001ff00 */
[----:B------:R-:W-:-:S02]  /*1dd0*/  ISETP.GT.U32.OR P0, PT, R0, 0x20, P0 ;  /* 0x000000200000780c */ /* 0x000fc40000704470 */
[----:B------:R-:W-:Y:S02]  /*1de0*/  ISETP.GT.U32.OR P3, PT, R0, 0x20, P3 ;  /* 0x000000200000780c */ /* 0x000fe40001f64470 */
[----:B------:R-:W-:Y:S02]  /*1df0*/  ISETP.LE.U32.AND P5, PT, R45, UR4, PT ;  /* 0x000000042d007c0c */ /* 0x000fe4000bfa3070 */
[----:B------:R-:W-:Y:S01]  /*1e00*/  CS2R R44, SRZ ;  /* 0x00000000002c7805 */ /* 0x000fe2000001ff00 */
[----:B------:R-:W-:Y:S02]  /*1e10*/  IMAD.MOV.U32 R48, RZ, RZ, RZ ;  /* 0x000000ffff307224 */ /* 0x000fe400078e00ff */
[----:B------:R-:W-:Y:S01]  /*1e20*/  IMAD.MOV.U32 R52, RZ, RZ, RZ ;  /* 0x000000ffff347224 */ /* 0x000fe200078e00ff */
[----:B------:R-:W2:Y:S01]  /*1e30*/  @!P4 LDG.E.CONSTANT R42, desc[UR10][R34.64] ;  /* 0x0000000a222ac981 */ /* 0x000ea2000c1e9900 */
[----:B------:R-:W-:-:S03]  /*1e40*/  IMAD.MOV.U32 R47, RZ, RZ, RZ ;  /* 0x000000ffff2f7224 */ /* 0x000fc600078e00ff */
[----:B------:R-:W3:Y:S04]  /*1e50*/  @!P0 LDG.E.CONSTANT R44, desc[UR10][R24.64] ;  /* 0x0000000a182c8981 */ /* 0x000ee8000c1e9900 */
[----:B------:R-:W4:Y:S04]  /*1e60*/  @!P1 LDG.E.CONSTANT R48, desc[UR10][R36.64] ;  /* 0x0000000a24309981 */ /* 0x000f28000c1e9900 */
[----:B------:R-:W4:Y:S04]  /*1e70*/  @!P2 LDG.E.CONSTANT R50, desc[UR10][R38.64] ;  /* 0x0000000a2632a981 */ /* 0x000f28000c1e9900 */
[----:B------:R-:W4:Y:S04]  /*1e80*/  @!P3 LDG.E.CONSTANT R52, desc[UR10][R26.64] ;  /* 0x0000000a1a34b981 */ /* 0x000f28000c1e9900 */
[----:B------:R-:W4:Y:S04]  /*1e90*/  @!P5 LDG.E.CONSTANT R43, desc[UR10][R40.64] ;  /* 0x0000000a282bd981 */ /* 0x000f28000c1e9900 */
[----:B------:R-:W4:Y:S04]  /*1ea0*/  @!P5 LDG.E.CONSTANT R45, desc[UR10][R40.64+0x900] ;  /* 0x0009000a282dd981 */ /* 0x000f28000c1e9900 */
[----:B------:R-:W4:Y:S04]  /*1eb0*/  @!P5 LDG.E.CONSTANT R47, desc[UR10][R40.64+0x1200] ;  /* 0x0012000a282fd981 */ /* 0x000f28000c1e9900 */
[----:B------:R0:W4:Y:S01]  /*1ec0*/  @!P5 LDG.E.CONSTANT R51, desc[UR10][R40.64+0x1b00] ;  /* 0x001b000a2833d981 */ /* 0x000122000c1e9900 */
[----:B------:R-:W1:Y:S01]  /*1ed0*/  S2UR UR8, SR_CgaCtaId ;  /* 0x00000000000879c3 */ /* 0x000e620000008800 */
[----:B------:R-:W-:-:S02]  /*1ee0*/  UMOV UR7, 0x400 ;  /* 0x0000040000077882 */ /* 0x000fc40000000000 */
[----:B------:R-:W-:Y:S01]  /*1ef0*/  UIADD3 UR6, UPT, UPT, UR7, 0x8000, URZ ;  /* 0x0000800007067890 */ /* 0x000fe2000fffe0ff */
[----:B------:R-:W-:Y:S04]  /*1f00*/  STS [R59+UR5+0x5000], R46 ;  /* 0x0050002e3b007988 */ /* 0x000fe80008000805 */
[----:B------:R-:W-:Y:S01]  /*1f10*/  STS [R59+UR5+0x4800], R49 ;  /* 0x004800313b007988 */ /* 0x000fe20008000805 */
[----:B-1----:R-:W-:-:S06]  /*1f20*/  ULEA UR6, UR8, UR6, 0x18 ;  /* 0x0000000608067291 */ /* 0x002fcc000f8ec0ff */
[----:B0-----:R-:W-:Y:S01]  /*1f30*/  LEA R40, R55, UR6, 0x2 ;  /* 0x0000000637287c11 */ /* 0x001fe2000f8e10ff */
[----:B------:R-:W-:Y:S01]  /*1f40*/  ULEA UR7, UR8, UR7, 0x18 ;  /* 0x0000000708077291 */ /* 0x000fe2000f8ec0ff */
[----:B--2---:R0:W-:Y:S04]  /*1f50*/  STS [R59+UR5+0x5800], R42 ;  /* 0x0058002a3b007988 */ /* 0x0041e80008000805 */
[----:B---3--:R1:W-:Y:S04]  /*1f60*/  STS [R59+UR5+0x6000], R44 ;  /* 0x0060002c3b007988 */ /* 0x0083e80008000805 */
[----:B----4-:R1:W-:Y:S04]  /*1f70*/  STS [R59+UR5+0x6800], R48 ;  /* 0x006800303b007988 */ /* 0x0103e80008000805 */
[----:B------:R1:W-:Y:S04]  /*1f80*/  STS [R59+UR5+0x7000], R50 ;  /* 0x007000323b007988 */ /* 0x0003e80008000805 */
[----:B------:R1:W-:Y:S04]  /*1f90*/  STS [R59+UR5+0x7800], R52 ;  /* 0x007800343b007988 */ /* 0x0003e80008000805 */
[----:B------:R1:W-:Y:S04]  /*1fa0*/  STS [R40], R43 ;  /* 0x0000002b28007388 */ /* 0x0003e80000000800 */
[----:B------:R1:W-:Y:S04]  /*1fb0*/  STS [R40+0x800], R45 ;  /* 0x0008002d28007388 */ /* 0x0003e80000000800 */
[----:B------:R1:W-:Y:S04]  /*1fc0*/  STS [R40+0x1000], R47 ;  /* 0x0010002f28007388 */ /* 0x0003e80000000800 */
[----:B------:R1:W-:Y:S01]  /*1fd0*/  STS [R40+0x1800], R51 ;  /* 0x0018003328007388 */ /* 0x0003e20000000800 */
[----:B0-----:R-:W-:Y:S01]  /*1fe0*/  IMAD.MOV.U32 R42, RZ, RZ, RZ ;  /* 0x000000ffff2a7224 */ /* 0x001fe200078e00ff */
[----:B------:R-:W-:Y:S06]  /*1ff0*/  BAR.SYNC.DEFER_BLOCKING 0x0 ;  /* 0x0000000000007b1d */ /* 0x000fec0000010000 */
.L_x_8:
[C---:B-1----:R-:W-:Y:S02]  /*2000*/  VIADD R45, R42.reuse, UR4 ;  /* 0x000000042a2d7c36 */ /* 0x042fe40008000000 */
[----:B------:R-:W-:Y:S02]  /*2010*/  IMAD.IADD R41, R61, 0x1, R42 ;  /* 0x000000013d297824 */ /* 0x000fe400078e022a */
[----:B------:R-:W-:Y:S01]  /*2020*/  IMAD R40, R42, 0x40, R60 ;  /* 0x000000402a287824 */ /* 0x000fe200078e023c */
[C---:B------:R-:W-:Y:S01]  /*2030*/  ISETP.GT.U32.AND P2, PT, R45.reuse, 0x8f, PT ;  /* 0x0000008f2d00780c */ /* 0x040fe20003f44070 */
[----:B------:R-:W-:Y:S01]  /*2040*/  VIADD R46, R45, 0x1 ;  /* 0x000000012d2e7836 */ /* 0x000fe20000000000 */
[----:B------:R-:W-:Y:S01]  /*2050*/  LEA R41, R41, UR6, 0x2 ;  /* 0x0000000629297c11 */ /* 0x000fe2000f8e10ff */
[C---:B------:R-:W-:Y:S01]  /*2060*/  VIADD R50, R45.reuse, 0x3 ;  /* 0x000000032d327836 */ /* 0x040fe20000000000 */
[----:B------:R-:W-:Y:S01]  /*2070*/  LEA R40, R40, UR7, 0x2 ;  /* 0x0000000728287c11 */ /* 0x000fe2000f8e10ff */
[----:B------:R-:W-:Y:S01]  /*2080*/  VIADD R42, R42, 0x8 ;  /* 0x000000082a2a7836 */ /* 0x000fe20000000000 */
[----:B------:R-:W-:Y:S01]  /*2090*/  ISETP.GT.U32.AND P3, PT, R46, 0x8f, PT ;  /* 0x0000008f2e00780c */ /* 0x000fe20003f64070 */
[----:B------:R-:W-:Y:S01]  /*20a0*/  VIADD R46, R45, 0x2 ;  /* 0x000000022d2e7836 */ /* 0x000fe20000000000 */
[----:B------:R-:W-:-:S04]  /*20b0*/  ISETP.GT.U32.AND P0, PT, R50, 0x8f, PT ;  /* 0x0000008f3200780c */ /* 0x000fc80003f04070 */
[----:B------:R-:W-:Y:S01]  /*20c0*/  ISETP.GT.U32.AND P1, PT, R46, 0x8f, PT ;  /* 0x0000008f2e00780c */ /* 0x000fe20003f24070 */
[----:B------:R-:W-:Y:S04]  /*20d0*/  @!P2 LDS R43, [R41] ;  /* 0x00000000292ba984 */ /* 0x000fe80000000800 */
[----:B------:R-:W0:Y:S04]  /*20e0*/  @!P2 LDS R49, [R40] ;  /* 0x000000002831a984 */ /* 0x000e280000000800 */
[----:B------:R-:W1:Y:S04]  /*20f0*/  @!P2 LDS R44, [R40+0x80] ;  /* 0x00008000282ca984 */ /* 0x000e680000000800 */
[----:B------:R-:W-:Y:S04]  /*2100*/  @!P3 LDS R46, [R41+0x4] ;  /* 0x00000400292eb984 */ /* 0x000fe80000000800 */
[----:B------:R-:W2:Y:S04]  /*2110*/  @!P3 LDS R47, [R40+0x100] ;  /* 0x00010000282fb984 */ /* 0x000ea80000000800 */
[----:B------:R-:W3:Y:S04]  /*2120*/  @!P3 LDS R48, [R40+0x180] ;  /* 0x000180002830b984 */ /* 0x000ee80000000800 */
[----:B------:R-:W-:Y:S04]  /*2130*/  @!P1 LDS R51, [R41+0x8] ;  /* 0x0000080029339984 */ /* 0x000fe80000000800 */
[----:B------:R-:W4:Y:S04]  /*2140*/  @!P1 LDS R53, [R40+0x200] ;  /* 0x0002000028359984 */ /* 0x000f280000000800 */
[----:B------:R-:W5:Y:S01]  /*2150*/  @!P1 LDS R50, [R40+0x280] ;  /* 0x0002800028329984 */ /* 0x000f620000000800 */
[----:B0-----:R-:W-:-:S03]  /*2160*/  @!P2 FFMA R14, R43, R49, R14 ;  /* 0x000000312b0ea223 */ /* 0x001fc6000000000e */
[----:B------:R-:W-:Y:S01]  /*2170*/  @!P0 LDS R49, [R40+0x300] ;  /* 0x0003000028318984 */ /* 0x000fe20000000800 */
[----:B-1----:R-:W-:-:S03]  /*2180*/  @!P2 FFMA R15, R43, R44, R15 ;  /* 0x0000002c2b0fa223 */ /* 0x002fc6000000000f */
[----:B------:R-:W0:Y:S04]  /*2190*/  @!P0 LDS R43, [R41+0xc] ;  /* 0x00000c00292b8984 */ /* 0x000e280000000800 */
[----:B------:R-:W1:Y:S01]  /*21a0*/  @!P0 LDS R44, [R40+0x380] ;  /* 0x00038000282c8984 */ /* 0x000e620000000800 */
[-C--:B--2---:R-:W-:Y:S01]  /*21b0*/  @!P3 FFMA R14, R47, R46.reuse, R14 ;  /* 0x0000002e2f0eb223 */ /* 0x084fe2000000000e */
[----:B---3--:R-:W-:Y:S01]  /*21c0*/  @!P3 FFMA R15, R48, R46, R15 ;  /* 0x0000002e300fb223 */ /* 0x008fe2000000000f */
[----:B------:R-:W-:-:S05]  /*21d0*/  VIADD R46, R45, 0x4 ;  /* 0x000000042d2e7836 */ /* 0x000fca0000000000 */
[----:B------:R-:W-:Y:S01]  /*21e0*/  ISETP.GT.U32.AND P2, PT, R46, 0x8f, PT ;  /* 0x0000008f2e00780c */ /* 0x000fe20003f44070 */
[----:B------:R-:W-:Y:S02]  /*21f0*/  VIADD R46, R45, 0x5 ;  /* 0x000000052d2e7836 */ /* 0x000fe40000000000 */
[----:B----4-:R-:W-:-:S03]  /*2200*/  @!P1 FFMA R14, R53, R51, R14 ;  /* 0x00000033350e9223 */ /* 0x010fc6000000000e */
[----:B------:R-:W-:Y:S01]  /*2210*/  ISETP.GT.U32.AND P3, PT, R46, 0x8f, PT ;  /* 0x0000008f2e00780c */ /* 0x000fe20003f64070 */
[C---:B------:R-:W-:Y:S02]  /*2220*/  VIADD R46, R45.reuse, 0x6 ;  /* 0x000000062d2e7836 */ /* 0x040fe40000000000 */
[----:B-----5:R-:W-:Y:S01]  /*2230*/  @!P1 FFMA R15, R50, R51, R15 ;  /* 0x00000033320f9223 */ /* 0x020fe2000000000f */
[----:B------:R-:W-:Y:S02]  /*2240*/  VIADD R45, R45, 0x7 ;  /* 0x000000072d2d7836 */ /* 0x000fe40000000000 */
[----:B------:R-:W-:Y:S01]  /*2250*/  ISETP.GT.U32.AND P4, PT, R46, 0x8f, PT ;  /* 0x0000008f2e00780c */ /* 0x000fe20003f84070 */
[----:B------:R-:W-:Y:S02]  /*2260*/  @!P2 LDS R48, [R41+0x10] ;  /* 0x000010002930a984 */ /* 0x000fe40000000800 */
[----:B------:R-:W-:Y:S02]  /*2270*/  ISETP.GT.U32.AND P5, PT, R45, 0x8f, PT ;  /* 0x0000008f2d00780c */ /* 0x000fe40003fa4070 */
[----:B------:R-:W2:Y:S04]  /*2280*/  @!P2 LDS R46, [R40+0x480] ;  /* 0x00048000282ea984 */ /* 0x000ea80000000800 */
[----:B------:R-:W3:Y:S01]  /*2290*/  @!P2 LDS R47, [R40+0x400] ;  /* 0x00040000282fa984 */ /* 0x000ee20000000800 */
[----:B0-----:R-:W-:-:S03]  /*22a0*/  @!P0 FFMA R14, R49, R43, R14 ;  /* 0x0000002b310e8223 */ /* 0x001fc6000000000e */
[----:B------:R-:W-:Y:S01]  /*22b0*/  @!P3 LDS R45, [R41+0x14] ;  /* 0x00001400292db984 */ /* 0x000fe20000000800 */
[----:B-1----:R-:W-:-:S03]  /*22c0*/  @!P0 FFMA R15, R44, R43, R15 ;  /* 0x0000002b2c0f8223 */ /* 0x002fc6000000000f */
[----:B------:R-:W0:Y:S01]  /*22d0*/  @!P3 LDS R50, [R40+0x580] ;  /* 0x000580002832b984 */ /* 0x000e220000000800 */
[----:B------:R-:W-:-:S03]  /*22e0*/  ISETP.NE.AND P0, PT, R42, 0x80, PT ;  /* 0x000000802a00780c */ /* 0x000fc60003f05270 */
[----:B------:R-:W1:Y:S04]  /*22f0*/  @!P3 LDS R43, [R40+0x500] ;  /* 0x00050000282bb984 */ /* 0x000e680000000800 */
[----:B------:R-:W-:Y:S04]  /*2300*/  @!P4 LDS R53, [R41+0x18] ;  /* 0x000018002935c984 */ /* 0x000fe80000000800 */
[----:B------:R-:W4:Y:S04]  /*2310*/  @!P4 LDS R44, [R40+0x680] ;  /* 0x00068000282cc984 */ /* 0x000f280000000800 */
[----:B------:R-:W5:Y:S04]  /*2320*/  @!P4 LDS R49, [R40+0x600] ;  /* 0x000600002831c984 */ /* 0x000f680000000800 */
[----:B------:R-:W-:Y:S04]  /*2330*/  @!P5 LDS R54, [R41+0x1c] ;  /* 0x00001c002936d984 */ /* 0x000fe80000000800 */
[----:B------:R-:W5:Y:S04]  /*2340*/  @!P5 LDS R52, [R40+0x780] ;  /* 0x000780002834d984 */ /* 0x000f680000000800 */
[----:B------:R-:W5:Y:S01]  /*2350*/  @!P5 LDS R51, [R40+0x700] ;  /* 0x000700002833d984 */ /* 0x000f620000000800 */
[C---:B--2---:R-:W-:Y:S01]  /*2360*/  @!P2 FFMA R15, R48.reuse, R46, R15 ;  /* 0x0000002e300fa223 */ /* 0x044fe2000000000f */
[----:B---3--:R-:W-:-:S03]  /*2370*/  @!P2 FFMA R14, R48, R47, R14 ;  /* 0x0000002f300ea223 */ /* 0x008fc6000000000e */
[-C--:B0-----:R-:W-:Y:S01]  /*2380*/  @!P3 FFMA R15, R50, R45.reuse, R15 ;  /* 0x0000002d320fb223 */ /* 0x081fe2000000000f */
[----:B-1----:R-:W-:-:S03]  /*2390*/  @!P3 FFMA R14, R43, R45, R14 ;  /* 0x0000002d2b0eb223 */ /* 0x002fc6000000000e */
[-C--:B----4-:R-:W-:Y:S01]  /*23a0*/  @!P4 FFMA R15, R44, R53.reuse, R15 ;  /* 0x000000352c0fc223 */ /* 0x090fe2000000000f */
[----:B-----5:R-:W-:-:S03]  /*23b0*/  @!P4 FFMA R14, R49, R53, R14 ;  /* 0x00000035310ec223 */ /* 0x020fc6000000000e */
[-C--:B------:R-:W-:Y:S01]  /*23c0*/  @!P5 FFMA R15, R52, R54.reuse, R15 ;  /* 0x00000036340fd223 */ /* 0x080fe2000000000f */
[----:B------:R-:W-:Y:S01]  /*23d0*/  @!P5 FFMA R14, R51, R54, R14 ;  /* 0x00000036330ed223 */ /* 0x000fe2000000000e */
[----:B------:R-:W-:Y:S06]  /*23e0*/  @P0 BRA `(.L_x_8) ;  /* 0xfffffffc00040947 */ /* 0x000fec000383ffff */
[----:B------:R-:W-:Y:S01]  /*23f0*/  UPLOP3.LUT UP0, UPT, UPT, UPT, UPT, 0x40, 0x4 ;  /* 0x000000000004789c */ /* 0x000fe20003f0e870 */
[----:B------:R-:W-:Y:S01]  /*2400*/  UMOV UR4, 0x80 ;  /* 0x0000008000047882 */ /* 0x000fe20000000000 */
[----:B------:R-:W-:Y:S09]  /*2410*/  BRA.U UP1, `(.L_x_9) ;  /* 0xffffffe9012c7547 */ /* 0x000ff2000b83ffff */
[----:B------:R-:W0:Y:S01]  /*2420*/  S2R R56, SR_TID.X ;  /* 0x0000000000387919 */ /* 0x000e220000002100 */
[----:B------:R-:W1:Y:S01]  /*2430*/  LDC.64 R2, c[0x0][0x390] ;  /* 0x0000e400ff027b82 */ /* 0x000e620000000a00 */
[----:B0-----:R-:W-:-:S05]  /*2440*/  SHF.R.U32.HI R5, RZ, 0x5, R56 ;  /* 0x00000005ff057819 */ /* 0x001fca0000011638 */
[----:B-1----:R-:W-:Y:S01]  /*2450*/  IMAD.WIDE.U32 R2, R5, 0x4, R2 ;  /* 0x0000000405027825 */ /* 0x002fe200078e0002 */
[----:B------:R-:W0:Y:S01]  /*2460*/  S2R R55, SR_CTAID.X ;  /* 0x0000000000377919 */ /* 0x000e220000002500 */
[----:B------:R-:W1:Y:S04]  /*2470*/  LDC.64 R4, c[0x0][0x398] ;  /* 0x0000e600ff047b82 */ /* 0x000e680000000a00 */
[----:B------:R-:W2:Y:S01]  /*2480*/  LDG.E.CONSTANT R2, desc[UR10][R2.64] ;  /* 0x0000000a02027981 */ /* 0x000ea2000c1e9900 */
[----:B------:R-:W-:-:S05]  /*2490*/  IMAD.SHL.U32 R0, R56, 0x800, RZ ;  /* 0x0000080038007824 */ /* 0x000fca00078e00ff */
[----:B------:R-:W-:Y:S01]  /*24a0*/  LOP3.LUT R7, R0, 0xf0000, RZ, 0xc0, !PT ;  /* 0x000f000000077812 */ /* 0x000fe200078ec0ff */
[----:B0-----:R-:W-:-:S05]  /*24b0*/  IMAD.SHL.U32 R55, R55, 0x40, RZ ;  /* 0x0000004037377824 */ /* 0x001fca00078e00ff */
[----:B------:R-:W-:-:S05]  /*24c0*/  IADD3 R7, PT, PT, R7, R60, R55 ;  /* 0x0000003c07077210 */ /* 0x000fca0007ffe037 */
[----:B-1----:R-:W-:-:S04]  /*24d0*/  IMAD.WIDE.U32 R4, R7, 0x4, R4 ;  /* 0x0000000407047825 */ /* 0x002fc800078e0004 */
[--C-:B--2---:R-:W-:Y:S01]  /*24e0*/  FADD R14, R14, R2.reuse ;  /* 0x000000020e0e7221 */ /* 0x104fe20000000000 */
[----:B------:R-:W-:-:S04]  /*24f0*/  FADD R15, R15, R2 ;  /* 0x000000020f0f7221 */ /* 0x000fc80000000000 */
[----:B------:R-:W-:Y:S02]  /*2500*/  FMNMX R7, RZ, R14, !PT ;  /* 0x0000000eff077209 */ /* 0x000fe40007800000 */
[----:B------:R-:W-:-:S03]  /*2510*/  FMNMX R15, RZ, R15, !PT ;  /* 0x0000000fff0f7209 */ /* 0x000fc60007800000 */
[----:B------:R-:W-:Y:S04]  /*2520*/  STG.E desc[UR10][R4.64], R7 ;  /* 0x0000000704007986 */ /* 0x000fe8000c10190a */
[----:B------:R-:W-:Y:S01]  /*2530*/  STG.E desc[UR10][R4.64+0x80], R15 ;  /* 0x0000800f04007986 */ /* 0x000fe2000c10190a */
[----:B------:R-:W-:Y:S05]  /*2540*/  EXIT ;  /* 0x000000000000794d */ /* 0x000fea0003800000 */
.L_x_10:
[----:B------:R-:W-:-:S00]  /*2550*/  BRA `(.L_x_10) ;  /* 0xfffffffc00fc7947 */ /* 0x000fc0000383ffff */
[----:B------:R-:W-:-:S00]  /*2560*/  NOP ;  /* 0x0000000000007918 */ /* 0x000fc00000000000 */
        /* <DEDUP_REMOVED lines=9> */
.L_x_11:


//--------------------- .nv.shared.default_function_kernel0 --------------------------
	.section	.nv.shared.default_function_kernel0,"aw",@nobits
	.sectionflags	@""
	.align	4
.nv.shared.default_function_kernel0:
	.zero		41984


//--------------------- .nv.shared.reserved.0     --------------------------
	.section	.nv.shared.reserved.0,"aw",@nobits
	.weak		__nv_reservedSMEM_offset_0_alias
	.size		__nv_reservedSMEM_offset_0_alias, 0, 64
	.other		__nv_reservedSMEM_offset_0_alias,@"STO_CUDA_RESERVED_SHARED STV_DEFAULT"
__nv_reservedSMEM_offset_0_alias:
	.zero		0
	.zero		64


//--------------------- .nv.constant0.default_function_kernel0 --------------------------
	.section	.nv.constant0.default_function_kernel0,"a",@progbits
	.sectionflags	@""
	.align	4
.nv.constant0.default_function_kernel0:
	.zero		928


//--------------------- SYMBOLS --------------------------

	.type		.nv.reservedSmem.offset0,@object
	.size		.nv.reservedSmem.offset0,0x4
	.type		.nv.reservedSmem.cap,@object
	.size		.nv.reservedSmem.cap,0x4
